//
// Generated by NVIDIA NVVM Compiler
//
// Compiler Build ID: CL-36424714
// Cuda compilation tools, release 13.0, V13.0.88
// Based on NVVM 20.0.0
//

.version 9.0
.target sm_100
.address_size 64

	// .globl	_Z9MulKernel6MatrixS_S_
// _ZZ15MulKernelShared6MatrixS_S_E2As has been demoted
// _ZZ15MulKernelShared6MatrixS_S_E2Bs has been demoted

.visible .entry _Z9MulKernel6MatrixS_S_(
	.param .align 8 .b8 _Z9MulKernel6MatrixS_S__param_0[24],
	.param .align 8 .b8 _Z9MulKernel6MatrixS_S__param_1[24],
	.param .align 8 .b8 _Z9MulKernel6MatrixS_S__param_2[24]
)
{
	.reg .pred 	%p<10>;
	.reg .b32 	%r<43>;
	.reg .b32 	%f<68>;
	.reg .b64 	%rd<53>;

	ld.param.u64 	%rd6, [_Z9MulKernel6MatrixS_S__param_2+16];
	ld.param.u32 	%r2, [_Z9MulKernel6MatrixS_S__param_1];
	ld.param.u32 	%r1, [_Z9MulKernel6MatrixS_S__param_0];
	ld.param.u64 	%rd7, [_Z9MulKernel6MatrixS_S__param_1+16];
	ld.param.u64 	%rd8, [_Z9MulKernel6MatrixS_S__param_0+16];
	ld.param.v2.u32 	{%r20, %r21}, [_Z9MulKernel6MatrixS_S__param_2];
	cvta.to.global.u64 	%rd1, %rd8;
	cvta.to.global.u64 	%rd2, %rd7;
	mov.u32 	%r23, %ctaid.y;
	mov.u32 	%r24, %ntid.y;
	mov.u32 	%r25, %tid.y;
	mad.lo.s32 	%r3, %r23, %r24, %r25;
	mov.u32 	%r26, %ctaid.x;
	mov.u32 	%r27, %ntid.x;
	mov.u32 	%r28, %tid.x;
	mad.lo.s32 	%r4, %r26, %r27, %r28;
	setp.lt.s32 	%p1, %r1, 1;
	mov.f32 	%f67, 0f00000000;
	@%p1 bra 	$L__BB0_12;
	mul.lo.s32 	%r5, %r1, %r3;
	and.b32  	%r6, %r1, 7;
	setp.lt.u32 	%p2, %r1, 8;
	mov.b32 	%r41, 0;
	mov.f32 	%f67, 0f00000000;
	@%p2 bra 	$L__BB0_4;
	and.b32  	%r41, %r1, 2147483640;
	neg.s32 	%r39, %r41;
	shl.b32 	%r9, %r2, 3;
	mul.wide.u32 	%rd9, %r5, 4;
	add.s64 	%rd10, %rd9, %rd1;
	add.s64 	%rd52, %rd10, 16;
	mov.f32 	%f67, 0f00000000;
	mul.wide.s32 	%rd13, %r2, 4;
	mov.u32 	%r38, %r4;
$L__BB0_3:
	.pragma "nounroll";
	ld.global.f32 	%f17, [%rd52+-16];
	mul.wide.s32 	%rd11, %r38, 4;
	add.s64 	%rd12, %rd2, %rd11;
	ld.global.f32 	%f18, [%rd12];
	fma.rn.f32 	%f19, %f17, %f18, %f67;
	ld.global.f32 	%f20, [%rd52+-12];
	add.s64 	%rd14, %rd12, %rd13;
	ld.global.f32 	%f21, [%rd14];
	fma.rn.f32 	%f22, %f20, %f21, %f19;
	ld.global.f32 	%f23, [%rd52+-8];
	add.s64 	%rd15, %rd14, %rd13;
	ld.global.f32 	%f24, [%rd15];
	fma.rn.f32 	%f25, %f23, %f24, %f22;
	ld.global.f32 	%f26, [%rd52+-4];
	add.s64 	%rd16, %rd15, %rd13;
	ld.global.f32 	%f27, [%rd16];
	fma.rn.f32 	%f28, %f26, %f27, %f25;
	ld.global.f32 	%f29, [%rd52];
	add.s64 	%rd17, %rd16, %rd13;
	ld.global.f32 	%f30, [%rd17];
	fma.rn.f32 	%f31, %f29, %f30, %f28;
	ld.global.f32 	%f32, [%rd52+4];
	add.s64 	%rd18, %rd17, %rd13;
	ld.global.f32 	%f33, [%rd18];
	fma.rn.f32 	%f34, %f32, %f33, %f31;
	ld.global.f32 	%f35, [%rd52+8];
	add.s64 	%rd19, %rd18, %rd13;
	ld.global.f32 	%f36, [%rd19];
	fma.rn.f32 	%f37, %f35, %f36, %f34;
	ld.global.f32 	%f38, [%rd52+12];
	add.s64 	%rd20, %rd19, %rd13;
	ld.global.f32 	%f39, [%rd20];
	fma.rn.f32 	%f67, %f38, %f39, %f37;
	add.s32 	%r39, %r39, 8;
	add.s32 	%r38, %r38, %r9;
	add.s64 	%rd52, %rd52, 32;
	setp.ne.s32 	%p3, %r39, 0;
	@%p3 bra 	$L__BB0_3;
$L__BB0_4:
	setp.eq.s32 	%p4, %r6, 0;
	@%p4 bra 	$L__BB0_12;
	and.b32  	%r15, %r1, 3;
	setp.lt.u32 	%p5, %r6, 4;
	@%p5 bra 	$L__BB0_7;
	add.s32 	%r30, %r41, %r5;
	mul.wide.u32 	%rd21, %r30, 4;
	add.s64 	%rd22, %rd1, %rd21;
	ld.global.f32 	%f41, [%rd22];
	mad.lo.s32 	%r31, %r41, %r2, %r4;
	mul.wide.s32 	%rd23, %r31, 4;
	add.s64 	%rd24, %rd2, %rd23;
	ld.global.f32 	%f42, [%rd24];
	fma.rn.f32 	%f43, %f41, %f42, %f67;
	cvt.u64.u32 	%rd25, %r5;
	cvt.u64.u32 	%rd26, %r41;
	add.s64 	%rd27, %rd26, %rd25;
	shl.b64 	%rd28, %rd27, 2;
	add.s64 	%rd29, %rd1, %rd28;
	ld.global.f32 	%f44, [%rd29+4];
	mul.wide.s32 	%rd30, %r2, 4;
	add.s64 	%rd31, %rd24, %rd30;
	ld.global.f32 	%f45, [%rd31];
	fma.rn.f32 	%f46, %f44, %f45, %f43;
	ld.global.f32 	%f47, [%rd29+8];
	add.s64 	%rd32, %rd31, %rd30;
	ld.global.f32 	%f48, [%rd32];
	fma.rn.f32 	%f49, %f47, %f48, %f46;
	ld.global.f32 	%f50, [%rd29+12];
	add.s64 	%rd33, %rd32, %rd30;
	ld.global.f32 	%f51, [%rd33];
	fma.rn.f32 	%f67, %f50, %f51, %f49;
	add.s32 	%r41, %r41, 4;
$L__BB0_7:
	setp.eq.s32 	%p6, %r15, 0;
	@%p6 bra 	$L__BB0_12;
	setp.eq.s32 	%p7, %r15, 1;
	@%p7 bra 	$L__BB0_10;
	add.s32 	%r32, %r41, %r5;
	mul.wide.u32 	%rd34, %r32, 4;
	add.s64 	%rd35, %rd1, %rd34;
	ld.global.f32 	%f53, [%rd35];
	mad.lo.s32 	%r33, %r41, %r2, %r4;
	mul.wide.s32 	%rd36, %r33, 4;
	add.s64 	%rd37, %rd2, %rd36;
	ld.global.f32 	%f54, [%rd37];
	fma.rn.f32 	%f55, %f53, %f54, %f67;
	cvt.u64.u32 	%rd38, %r5;
	cvt.u64.u32 	%rd39, %r41;
	add.s64 	%rd40, %rd39, %rd38;
	shl.b64 	%rd41, %rd40, 2;
	add.s64 	%rd42, %rd1, %rd41;
	ld.global.f32 	%f56, [%rd42+4];
	mul.wide.s32 	%rd43, %r2, 4;
	add.s64 	%rd44, %rd37, %rd43;
	ld.global.f32 	%f57, [%rd44];
	fma.rn.f32 	%f67, %f56, %f57, %f55;
	add.s32 	%r41, %r41, 2;
$L__BB0_10:
	and.b32  	%r34, %r1, 1;
	setp.eq.b32 	%p8, %r34, 1;
	not.pred 	%p9, %p8;
	@%p9 bra 	$L__BB0_12;
	add.s32 	%r35, %r41, %r5;
	mul.wide.u32 	%rd45, %r35, 4;
	add.s64 	%rd46, %rd1, %rd45;
	ld.global.f32 	%f58, [%rd46];
	mad.lo.s32 	%r36, %r41, %r2, %r4;
	mul.wide.s32 	%rd47, %r36, 4;
	add.s64 	%rd48, %rd2, %rd47;
	ld.global.f32 	%f59, [%rd48];
	fma.rn.f32 	%f67, %f58, %f59, %f67;
$L__BB0_12:
	cvta.to.global.u64 	%rd49, %rd6;
	mad.lo.s32 	%r37, %r20, %r3, %r4;
	mul.wide.s32 	%rd50, %r37, 4;
	add.s64 	%rd51, %rd49, %rd50;
	st.global.f32 	[%rd51], %f67;
	ret;

}
	// .globl	_Z15MulKernelShared6MatrixS_S_
.visible .entry _Z15MulKernelShared6MatrixS_S_(
	.param .align 8 .b8 _Z15MulKernelShared6MatrixS_S__param_0[24],
	.param .align 8 .b8 _Z15MulKernelShared6MatrixS_S__param_1[24],
	.param .align 8 .b8 _Z15MulKernelShared6MatrixS_S__param_2[24]
)
{
	.reg .pred 	%p<8>;
	.reg .b32 	%r<82>;
	.reg .b32 	%f<368>;
	.reg .b64 	%rd<70>;
	// demoted variable
	.shared .align 4 .b8 _ZZ15MulKernelShared6MatrixS_S_E2As[1024];
	// demoted variable
	.shared .align 4 .b8 _ZZ15MulKernelShared6MatrixS_S_E2Bs[1024];
	ld.param.u64 	%rd7, [_Z15MulKernelShared6MatrixS_S__param_2+16];
	ld.param.u32 	%r43, [_Z15MulKernelShared6MatrixS_S__param_2+8];
	ld.param.u64 	%rd6, [_Z15MulKernelShared6MatrixS_S__param_1+16];
	ld.param.u32 	%r40, [_Z15MulKernelShared6MatrixS_S__param_1+8];
	ld.param.u64 	%rd5, [_Z15MulKernelShared6MatrixS_S__param_0+16];
	ld.param.u32 	%r37, [_Z15MulKernelShared6MatrixS_S__param_0+8];
	ld.param.v2.u32 	{%r35, %r36}, [_Z15MulKernelShared6MatrixS_S__param_0];
	mov.u32 	%r44, %ctaid.y;
	mov.u32 	%r45, %ctaid.x;
	shl.b32 	%r1, %r44, 4;
	shl.b32 	%r2, %r45, 4;
	mov.u32 	%r3, %tid.y;
	mov.u32 	%r4, %tid.x;
	shr.s32 	%r46, %r35, 31;
	shr.u32 	%r47, %r46, 28;
	add.s32 	%r48, %r35, %r47;
	shr.s32 	%r5, %r48, 4;
	setp.lt.s32 	%p1, %r35, 16;
	mov.f32 	%f367, 0f00000000;
	@%p1 bra 	$L__BB1_9;
	cvta.to.global.u64 	%rd1, %rd5;
	mul.lo.s32 	%r6, %r1, %r37;
	cvta.to.global.u64 	%rd2, %rd6;
	shl.b32 	%r8, %r40, 4;
	mad.lo.s32 	%r50, %r37, %r3, %r4;
	cvt.s64.s32 	%rd3, %r50;
	shl.b32 	%r51, %r3, 6;
	mov.u32 	%r52, _ZZ15MulKernelShared6MatrixS_S_E2As;
	add.s32 	%r9, %r52, %r51;
	shl.b32 	%r53, %r4, 2;
	add.s32 	%r10, %r9, %r53;
	mad.lo.s32 	%r54, %r40, %r3, %r4;
	cvt.s64.s32 	%rd4, %r54;
	mov.u32 	%r55, _ZZ15MulKernelShared6MatrixS_S_E2Bs;
	add.s32 	%r12, %r55, %r53;
	add.s32 	%r11, %r12, %r51;
	add.s32 	%r56, %r5, -1;
	and.b32  	%r13, %r5, 3;
	setp.lt.u32 	%p2, %r56, 3;
	mov.f32 	%f367, 0f00000000;
	mov.b32 	%r81, 0;
	@%p2 bra 	$L__BB1_4;
	and.b32  	%r57, %r5, 134217724;
	neg.s32 	%r79, %r57;
	add.s32 	%r78, %r6, 32;
	add.s32 	%r77, %r8, %r2;
	shl.b32 	%r58, %r40, 5;
	add.s32 	%r76, %r58, %r2;
	mad.lo.s32 	%r75, %r40, 48, %r2;
	mov.f32 	%f367, 0f00000000;
	mov.u32 	%r74, %r2;
$L__BB1_3:
	.pragma "nounroll";
	and.b32  	%r81, %r5, 134217724;
	add.s32 	%r59, %r78, -32;
	cvt.s64.s32 	%rd8, %r59;
	cvt.s64.s32 	%rd9, %r74;
	add.s64 	%rd10, %rd8, %rd3;
	shl.b64 	%rd11, %rd10, 2;
	add.s64 	%rd12, %rd1, %rd11;
	ld.global.f32 	%f14, [%rd12];
	st.shared.f32 	[%r10], %f14;
	add.s64 	%rd13, %rd9, %rd4;
	shl.b64 	%rd14, %rd13, 2;
	add.s64 	%rd15, %rd2, %rd14;
	ld.global.f32 	%f15, [%rd15];
	st.shared.f32 	[%r11], %f15;
	bar.sync 	0;
	ld.shared.f32 	%f16, [%r9];
	ld.shared.f32 	%f17, [%r12];
	fma.rn.f32 	%f18, %f16, %f17, %f367;
	ld.shared.f32 	%f19, [%r9+4];
	ld.shared.f32 	%f20, [%r12+64];
	fma.rn.f32 	%f21, %f19, %f20, %f18;
	ld.shared.f32 	%f22, [%r9+8];
	ld.shared.f32 	%f23, [%r12+128];
	fma.rn.f32 	%f24, %f22, %f23, %f21;
	ld.shared.f32 	%f25, [%r9+12];
	ld.shared.f32 	%f26, [%r12+192];
	fma.rn.f32 	%f27, %f25, %f26, %f24;
	ld.shared.f32 	%f28, [%r9+16];
	ld.shared.f32 	%f29, [%r12+256];
	fma.rn.f32 	%f30, %f28, %f29, %f27;
	ld.shared.f32 	%f31, [%r9+20];
	ld.shared.f32 	%f32, [%r12+320];
	fma.rn.f32 	%f33, %f31, %f32, %f30;
	ld.shared.f32 	%f34, [%r9+24];
	ld.shared.f32 	%f35, [%r12+384];
	fma.rn.f32 	%f36, %f34, %f35, %f33;
	ld.shared.f32 	%f37, [%r9+28];
	ld.shared.f32 	%f38, [%r12+448];
	fma.rn.f32 	%f39, %f37, %f38, %f36;
	ld.shared.f32 	%f40, [%r9+32];
	ld.shared.f32 	%f41, [%r12+512];
	fma.rn.f32 	%f42, %f40, %f41, %f39;
	ld.shared.f32 	%f43, [%r9+36];
	ld.shared.f32 	%f44, [%r12+576];
	fma.rn.f32 	%f45, %f43, %f44, %f42;
	ld.shared.f32 	%f46, [%r9+40];
	ld.shared.f32 	%f47, [%r12+640];
	fma.rn.f32 	%f48, %f46, %f47, %f45;
	ld.shared.f32 	%f49, [%r9+44];
	ld.shared.f32 	%f50, [%r12+704];
	fma.rn.f32 	%f51, %f49, %f50, %f48;
	ld.shared.f32 	%f52, [%r9+48];
	ld.shared.f32 	%f53, [%r12+768];
	fma.rn.f32 	%f54, %f52, %f53, %f51;
	ld.shared.f32 	%f55, [%r9+52];
	ld.shared.f32 	%f56, [%r12+832];
	fma.rn.f32 	%f57, %f55, %f56, %f54;
	ld.shared.f32 	%f58, [%r9+56];
	ld.shared.f32 	%f59, [%r12+896];
	fma.rn.f32 	%f60, %f58, %f59, %f57;
	ld.shared.f32 	%f61, [%r9+60];
	ld.shared.f32 	%f62, [%r12+960];
	fma.rn.f32 	%f63, %f61, %f62, %f60;
	bar.sync 	0;
	add.s32 	%r60, %r78, -16;
	cvt.s64.s32 	%rd16, %r60;
	cvt.s64.s32 	%rd17, %r77;
	add.s64 	%rd18, %rd16, %rd3;
	shl.b64 	%rd19, %rd18, 2;
	add.s64 	%rd20, %rd1, %rd19;
	ld.global.f32 	%f64, [%rd20];
	st.shared.f32 	[%r10], %f64;
	add.s64 	%rd21, %rd17, %rd4;
	shl.b64 	%rd22, %rd21, 2;
	add.s64 	%rd23, %rd2, %rd22;
	ld.global.f32 	%f65, [%rd23];
	st.shared.f32 	[%r11], %f65;
	bar.sync 	0;
	ld.shared.f32 	%f66, [%r9];
	ld.shared.f32 	%f67, [%r12];
	fma.rn.f32 	%f68, %f66, %f67, %f63;
	ld.shared.f32 	%f69, [%r9+4];
	ld.shared.f32 	%f70, [%r12+64];
	fma.rn.f32 	%f71, %f69, %f70, %f68;
	ld.shared.f32 	%f72, [%r9+8];
	ld.shared.f32 	%f73, [%r12+128];
	fma.rn.f32 	%f74, %f72, %f73, %f71;
	ld.shared.f32 	%f75, [%r9+12];
	ld.shared.f32 	%f76, [%r12+192];
	fma.rn.f32 	%f77, %f75, %f76, %f74;
	ld.shared.f32 	%f78, [%r9+16];
	ld.shared.f32 	%f79, [%r12+256];
	fma.rn.f32 	%f80, %f78, %f79, %f77;
	ld.shared.f32 	%f81, [%r9+20];
	ld.shared.f32 	%f82, [%r12+320];
	fma.rn.f32 	%f83, %f81, %f82, %f80;
	ld.shared.f32 	%f84, [%r9+24];
	ld.shared.f32 	%f85, [%r12+384];
	fma.rn.f32 	%f86, %f84, %f85, %f83;
	ld.shared.f32 	%f87, [%r9+28];
	ld.shared.f32 	%f88, [%r12+448];
	fma.rn.f32 	%f89, %f87, %f88, %f86;
	ld.shared.f32 	%f90, [%r9+32];
	ld.shared.f32 	%f91, [%r12+512];
	fma.rn.f32 	%f92, %f90, %f91, %f89;
	ld.shared.f32 	%f93, [%r9+36];
	ld.shared.f32 	%f94, [%r12+576];
	fma.rn.f32 	%f95, %f93, %f94, %f92;
	ld.shared.f32 	%f96, [%r9+40];
	ld.shared.f32 	%f97, [%r12+640];
	fma.rn.f32 	%f98, %f96, %f97, %f95;
	ld.shared.f32 	%f99, [%r9+44];
	ld.shared.f32 	%f100, [%r12+704];
	fma.rn.f32 	%f101, %f99, %f100, %f98;
	ld.shared.f32 	%f102, [%r9+48];
	ld.shared.f32 	%f103, [%r12+768];
	fma.rn.f32 	%f104, %f102, %f103, %f101;
	ld.shared.f32 	%f105, [%r9+52];
	ld.shared.f32 	%f106, [%r12+832];
	fma.rn.f32 	%f107, %f105, %f106, %f104;
	ld.shared.f32 	%f108, [%r9+56];
	ld.shared.f32 	%f109, [%r12+896];
	fma.rn.f32 	%f110, %f108, %f109, %f107;
	ld.shared.f32 	%f111, [%r9+60];
	ld.shared.f32 	%f112, [%r12+960];
	fma.rn.f32 	%f113, %f111, %f112, %f110;
	bar.sync 	0;
	add.s32 	%r61, %r78, 16;
	cvt.s64.s32 	%rd24, %r78;
	cvt.s64.s32 	%rd25, %r76;
	add.s64 	%rd26, %rd24, %rd3;
	shl.b64 	%rd27, %rd26, 2;
	add.s64 	%rd28, %rd1, %rd27;
	ld.global.f32 	%f114, [%rd28];
	st.shared.f32 	[%r10], %f114;
	add.s64 	%rd29, %rd25, %rd4;
	shl.b64 	%rd30, %rd29, 2;
	add.s64 	%rd31, %rd2, %rd30;
	ld.global.f32 	%f115, [%rd31];
	st.shared.f32 	[%r11], %f115;
	bar.sync 	0;
	ld.shared.f32 	%f116, [%r9];
	ld.shared.f32 	%f117, [%r12];
	fma.rn.f32 	%f118, %f116, %f117, %f113;
	ld.shared.f32 	%f119, [%r9+4];
	ld.shared.f32 	%f120, [%r12+64];
	fma.rn.f32 	%f121, %f119, %f120, %f118;
	ld.shared.f32 	%f122, [%r9+8];
	ld.shared.f32 	%f123, [%r12+128];
	fma.rn.f32 	%f124, %f122, %f123, %f121;
	ld.shared.f32 	%f125, [%r9+12];
	ld.shared.f32 	%f126, [%r12+192];
	fma.rn.f32 	%f127, %f125, %f126, %f124;
	ld.shared.f32 	%f128, [%r9+16];
	ld.shared.f32 	%f129, [%r12+256];
	fma.rn.f32 	%f130, %f128, %f129, %f127;
	ld.shared.f32 	%f131, [%r9+20];
	ld.shared.f32 	%f132, [%r12+320];
	fma.rn.f32 	%f133, %f131, %f132, %f130;
	ld.shared.f32 	%f134, [%r9+24];
	ld.shared.f32 	%f135, [%r12+384];
	fma.rn.f32 	%f136, %f134, %f135, %f133;
	ld.shared.f32 	%f137, [%r9+28];
	ld.shared.f32 	%f138, [%r12+448];
	fma.rn.f32 	%f139, %f137, %f138, %f136;
	ld.shared.f32 	%f140, [%r9+32];
	ld.shared.f32 	%f141, [%r12+512];
	fma.rn.f32 	%f142, %f140, %f141, %f139;
	ld.shared.f32 	%f143, [%r9+36];
	ld.shared.f32 	%f144, [%r12+576];
	fma.rn.f32 	%f145, %f143, %f144, %f142;
	ld.shared.f32 	%f146, [%r9+40];
	ld.shared.f32 	%f147, [%r12+640];
	fma.rn.f32 	%f148, %f146, %f147, %f145;
	ld.shared.f32 	%f149, [%r9+44];
	ld.shared.f32 	%f150, [%r12+704];
	fma.rn.f32 	%f151, %f149, %f150, %f148;
	ld.shared.f32 	%f152, [%r9+48];
	ld.shared.f32 	%f153, [%r12+768];
	fma.rn.f32 	%f154, %f152, %f153, %f151;
	ld.shared.f32 	%f155, [%r9+52];
	ld.shared.f32 	%f156, [%r12+832];
	fma.rn.f32 	%f157, %f155, %f156, %f154;
	ld.shared.f32 	%f158, [%r9+56];
	ld.shared.f32 	%f159, [%r12+896];
	fma.rn.f32 	%f160, %f158, %f159, %f157;
	ld.shared.f32 	%f161, [%r9+60];
	ld.shared.f32 	%f162, [%r12+960];
	fma.rn.f32 	%f163, %f161, %f162, %f160;
	bar.sync 	0;
	cvt.s64.s32 	%rd32, %r61;
	cvt.s64.s32 	%rd33, %r75;
	add.s64 	%rd34, %rd32, %rd3;
	shl.b64 	%rd35, %rd34, 2;
	add.s64 	%rd36, %rd1, %rd35;
	ld.global.f32 	%f164, [%rd36];
	st.shared.f32 	[%r10], %f164;
	add.s64 	%rd37, %rd33, %rd4;
	shl.b64 	%rd38, %rd37, 2;
	add.s64 	%rd39, %rd2, %rd38;
	ld.global.f32 	%f165, [%rd39];
	st.shared.f32 	[%r11], %f165;
	bar.sync 	0;
	ld.shared.f32 	%f166, [%r9];
	ld.shared.f32 	%f167, [%r12];
	fma.rn.f32 	%f168, %f166, %f167, %f163;
	ld.shared.f32 	%f169, [%r9+4];
	ld.shared.f32 	%f170, [%r12+64];
	fma.rn.f32 	%f171, %f169, %f170, %f168;
	ld.shared.f32 	%f172, [%r9+8];
	ld.shared.f32 	%f173, [%r12+128];
	fma.rn.f32 	%f174, %f172, %f173, %f171;
	ld.shared.f32 	%f175, [%r9+12];
	ld.shared.f32 	%f176, [%r12+192];
	fma.rn.f32 	%f177, %f175, %f176, %f174;
	ld.shared.f32 	%f178, [%r9+16];
	ld.shared.f32 	%f179, [%r12+256];
	fma.rn.f32 	%f180, %f178, %f179, %f177;
	ld.shared.f32 	%f181, [%r9+20];
	ld.shared.f32 	%f182, [%r12+320];
	fma.rn.f32 	%f183, %f181, %f182, %f180;
	ld.shared.f32 	%f184, [%r9+24];
	ld.shared.f32 	%f185, [%r12+384];
	fma.rn.f32 	%f186, %f184, %f185, %f183;
	ld.shared.f32 	%f187, [%r9+28];
	ld.shared.f32 	%f188, [%r12+448];
	fma.rn.f32 	%f189, %f187, %f188, %f186;
	ld.shared.f32 	%f190, [%r9+32];
	ld.shared.f32 	%f191, [%r12+512];
	fma.rn.f32 	%f192, %f190, %f191, %f189;
	ld.shared.f32 	%f193, [%r9+36];
	ld.shared.f32 	%f194, [%r12+576];
	fma.rn.f32 	%f195, %f193, %f194, %f192;
	ld.shared.f32 	%f196, [%r9+40];
	ld.shared.f32 	%f197, [%r12+640];
	fma.rn.f32 	%f198, %f196, %f197, %f195;
	ld.shared.f32 	%f199, [%r9+44];
	ld.shared.f32 	%f200, [%r12+704];
	fma.rn.f32 	%f201, %f199, %f200, %f198;
	ld.shared.f32 	%f202, [%r9+48];
	ld.shared.f32 	%f203, [%r12+768];
	fma.rn.f32 	%f204, %f202, %f203, %f201;
	ld.shared.f32 	%f205, [%r9+52];
	ld.shared.f32 	%f206, [%r12+832];
	fma.rn.f32 	%f207, %f205, %f206, %f204;
	ld.shared.f32 	%f208, [%r9+56];
	ld.shared.f32 	%f209, [%r12+896];
	fma.rn.f32 	%f210, %f208, %f209, %f207;
	ld.shared.f32 	%f211, [%r9+60];
	ld.shared.f32 	%f212, [%r12+960];
	fma.rn.f32 	%f367, %f211, %f212, %f210;
	bar.sync 	0;
	add.s32 	%r79, %r79, 4;
	add.s32 	%r78, %r78, 64;
	shl.b32 	%r62, %r40, 6;
	add.s32 	%r77, %r77, %r62;
	add.s32 	%r76, %r76, %r62;
	add.s32 	%r75, %r75, %r62;
	add.s32 	%r74, %r74, %r62;
	setp.ne.s32 	%p3, %r79, 0;
	@%p3 bra 	$L__BB1_3;
$L__BB1_4:
	setp.eq.s32 	%p4, %r13, 0;
	@%p4 bra 	$L__BB1_9;
	setp.eq.s32 	%p5, %r13, 1;
	@%p5 bra 	$L__BB1_7;
	shl.b32 	%r63, %r81, 4;
	add.s32 	%r64, %r63, %r6;
	cvt.s64.s32 	%rd40, %r64;
	mad.lo.s32 	%r65, %r8, %r81, %r2;
	cvt.s64.s32 	%rd41, %r65;
	add.s64 	%rd42, %rd40, %rd3;
	shl.b64 	%rd43, %rd42, 2;
	add.s64 	%rd44, %rd1, %rd43;
	ld.global.f32 	%f214, [%rd44];
	st.shared.f32 	[%r10], %f214;
	add.s64 	%rd45, %rd41, %rd4;
	shl.b64 	%rd46, %rd45, 2;
	add.s64 	%rd47, %rd2, %rd46;
	ld.global.f32 	%f215, [%rd47];
	st.shared.f32 	[%r11], %f215;
	bar.sync 	0;
	ld.shared.f32 	%f216, [%r9];
	ld.shared.f32 	%f217, [%r12];
	fma.rn.f32 	%f218, %f216, %f217, %f367;
	ld.shared.f32 	%f219, [%r9+4];
	ld.shared.f32 	%f220, [%r12+64];
	fma.rn.f32 	%f221, %f219, %f220, %f218;
	ld.shared.f32 	%f222, [%r9+8];
	ld.shared.f32 	%f223, [%r12+128];
	fma.rn.f32 	%f224, %f222, %f223, %f221;
	ld.shared.f32 	%f225, [%r9+12];
	ld.shared.f32 	%f226, [%r12+192];
	fma.rn.f32 	%f227, %f225, %f226, %f224;
	ld.shared.f32 	%f228, [%r9+16];
	ld.shared.f32 	%f229, [%r12+256];
	fma.rn.f32 	%f230, %f228, %f229, %f227;
	ld.shared.f32 	%f231, [%r9+20];
	ld.shared.f32 	%f232, [%r12+320];
	fma.rn.f32 	%f233, %f231, %f232, %f230;
	ld.shared.f32 	%f234, [%r9+24];
	ld.shared.f32 	%f235, [%r12+384];
	fma.rn.f32 	%f236, %f234, %f235, %f233;
	ld.shared.f32 	%f237, [%r9+28];
	ld.shared.f32 	%f238, [%r12+448];
	fma.rn.f32 	%f239, %f237, %f238, %f236;
	ld.shared.f32 	%f240, [%r9+32];
	ld.shared.f32 	%f241, [%r12+512];
	fma.rn.f32 	%f242, %f240, %f241, %f239;
	ld.shared.f32 	%f243, [%r9+36];
	ld.shared.f32 	%f244, [%r12+576];
	fma.rn.f32 	%f245, %f243, %f244, %f242;
	ld.shared.f32 	%f246, [%r9+40];
	ld.shared.f32 	%f247, [%r12+640];
	fma.rn.f32 	%f248, %f246, %f247, %f245;
	ld.shared.f32 	%f249, [%r9+44];
	ld.shared.f32 	%f250, [%r12+704];
	fma.rn.f32 	%f251, %f249, %f250, %f248;
	ld.shared.f32 	%f252, [%r9+48];
	ld.shared.f32 	%f253, [%r12+768];
	fma.rn.f32 	%f254, %f252, %f253, %f251;
	ld.shared.f32 	%f255, [%r9+52];
	ld.shared.f32 	%f256, [%r12+832];
	fma.rn.f32 	%f257, %f255, %f256, %f254;
	ld.shared.f32 	%f258, [%r9+56];
	ld.shared.f32 	%f259, [%r12+896];
	fma.rn.f32 	%f260, %f258, %f259, %f257;
	ld.shared.f32 	%f261, [%r9+60];
	ld.shared.f32 	%f262, [%r12+960];
	fma.rn.f32 	%f263, %f261, %f262, %f260;
	bar.sync 	0;
	add.s32 	%r66, %r64, 16;
	cvt.s64.s32 	%rd48, %r66;
	add.s32 	%r67, %r65, %r8;
	cvt.s64.s32 	%rd49, %r67;
	add.s64 	%rd50, %rd48, %rd3;
	shl.b64 	%rd51, %rd50, 2;
	add.s64 	%rd52, %rd1, %rd51;
	ld.global.f32 	%f264, [%rd52];
	st.shared.f32 	[%r10], %f264;
	add.s64 	%rd53, %rd49, %rd4;
	shl.b64 	%rd54, %rd53, 2;
	add.s64 	%rd55, %rd2, %rd54;
	ld.global.f32 	%f265, [%rd55];
	st.shared.f32 	[%r11], %f265;
	bar.sync 	0;
	ld.shared.f32 	%f266, [%r9];
	ld.shared.f32 	%f267, [%r12];
	fma.rn.f32 	%f268, %f266, %f267, %f263;
	ld.shared.f32 	%f269, [%r9+4];
	ld.shared.f32 	%f270, [%r12+64];
	fma.rn.f32 	%f271, %f269, %f270, %f268;
	ld.shared.f32 	%f272, [%r9+8];
	ld.shared.f32 	%f273, [%r12+128];
	fma.rn.f32 	%f274, %f272, %f273, %f271;
	ld.shared.f32 	%f275, [%r9+12];
	ld.shared.f32 	%f276, [%r12+192];
	fma.rn.f32 	%f277, %f275, %f276, %f274;
	ld.shared.f32 	%f278, [%r9+16];
	ld.shared.f32 	%f279, [%r12+256];
	fma.rn.f32 	%f280, %f278, %f279, %f277;
	ld.shared.f32 	%f281, [%r9+20];
	ld.shared.f32 	%f282, [%r12+320];
	fma.rn.f32 	%f283, %f281, %f282, %f280;
	ld.shared.f32 	%f284, [%r9+24];
	ld.shared.f32 	%f285, [%r12+384];
	fma.rn.f32 	%f286, %f284, %f285, %f283;
	ld.shared.f32 	%f287, [%r9+28];
	ld.shared.f32 	%f288, [%r12+448];
	fma.rn.f32 	%f289, %f287, %f288, %f286;
	ld.shared.f32 	%f290, [%r9+32];
	ld.shared.f32 	%f291, [%r12+512];
	fma.rn.f32 	%f292, %f290, %f291, %f289;
	ld.shared.f32 	%f293, [%r9+36];
	ld.shared.f32 	%f294, [%r12+576];
	fma.rn.f32 	%f295, %f293, %f294, %f292;
	ld.shared.f32 	%f296, [%r9+40];
	ld.shared.f32 	%f297, [%r12+640];
	fma.rn.f32 	%f298, %f296, %f297, %f295;
	ld.shared.f32 	%f299, [%r9+44];
	ld.shared.f32 	%f300, [%r12+704];
	fma.rn.f32 	%f301, %f299, %f300, %f298;
	ld.shared.f32 	%f302, [%r9+48];
	ld.shared.f32 	%f303, [%r12+768];
	fma.rn.f32 	%f304, %f302, %f303, %f301;
	ld.shared.f32 	%f305, [%r9+52];
	ld.shared.f32 	%f306, [%r12+832];
	fma.rn.f32 	%f307, %f305, %f306, %f304;
	ld.shared.f32 	%f308, [%r9+56];
	ld.shared.f32 	%f309, [%r12+896];
	fma.rn.f32 	%f310, %f308, %f309, %f307;
	ld.shared.f32 	%f311, [%r9+60];
	ld.shared.f32 	%f312, [%r12+960];
	fma.rn.f32 	%f367, %f311, %f312, %f310;
	bar.sync 	0;
	add.s32 	%r81, %r81, 2;
$L__BB1_7:
	and.b32  	%r68, %r5, 1;
	setp.eq.b32 	%p6, %r68, 1;
	not.pred 	%p7, %p6;
	@%p7 bra 	$L__BB1_9;
	shl.b32 	%r69, %r81, 4;
	add.s32 	%r70, %r69, %r6;
	cvt.s64.s32 	%rd56, %r70;
	mad.lo.s32 	%r71, %r8, %r81, %r2;
	cvt.s64.s32 	%rd57, %r71;
	add.s64 	%rd58, %rd56, %rd3;
	shl.b64 	%rd59, %rd58, 2;
	add.s64 	%rd60, %rd1, %rd59;
	ld.global.f32 	%f313, [%rd60];
	st.shared.f32 	[%r10], %f313;
	add.s64 	%rd61, %rd57, %rd4;
	shl.b64 	%rd62, %rd61, 2;
	add.s64 	%rd63, %rd2, %rd62;
	ld.global.f32 	%f314, [%rd63];
	st.shared.f32 	[%r11], %f314;
	bar.sync 	0;
	ld.shared.f32 	%f315, [%r9];
	ld.shared.f32 	%f316, [%r12];
	fma.rn.f32 	%f317, %f315, %f316, %f367;
	ld.shared.f32 	%f318, [%r9+4];
	ld.shared.f32 	%f319, [%r12+64];
	fma.rn.f32 	%f320, %f318, %f319, %f317;
	ld.shared.f32 	%f321, [%r9+8];
	ld.shared.f32 	%f322, [%r12+128];
	fma.rn.f32 	%f323, %f321, %f322, %f320;
	ld.shared.f32 	%f324, [%r9+12];
	ld.shared.f32 	%f325, [%r12+192];
	fma.rn.f32 	%f326, %f324, %f325, %f323;
	ld.shared.f32 	%f327, [%r9+16];
	ld.shared.f32 	%f328, [%r12+256];
	fma.rn.f32 	%f329, %f327, %f328, %f326;
	ld.shared.f32 	%f330, [%r9+20];
	ld.shared.f32 	%f331, [%r12+320];
	fma.rn.f32 	%f332, %f330, %f331, %f329;
	ld.shared.f32 	%f333, [%r9+24];
	ld.shared.f32 	%f334, [%r12+384];
	fma.rn.f32 	%f335, %f333, %f334, %f332;
	ld.shared.f32 	%f336, [%r9+28];
	ld.shared.f32 	%f337, [%r12+448];
	fma.rn.f32 	%f338, %f336, %f337, %f335;
	ld.shared.f32 	%f339, [%r9+32];
	ld.shared.f32 	%f340, [%r12+512];
	fma.rn.f32 	%f341, %f339, %f340, %f338;
	ld.shared.f32 	%f342, [%r9+36];
	ld.shared.f32 	%f343, [%r12+576];
	fma.rn.f32 	%f344, %f342, %f343, %f341;
	ld.shared.f32 	%f345, [%r9+40];
	ld.shared.f32 	%f346, [%r12+640];
	fma.rn.f32 	%f347, %f345, %f346, %f344;
	ld.shared.f32 	%f348, [%r9+44];
	ld.shared.f32 	%f349, [%r12+704];
	fma.rn.f32 	%f350, %f348, %f349, %f347;
	ld.shared.f32 	%f351, [%r9+48];
	ld.shared.f32 	%f352, [%r12+768];
	fma.rn.f32 	%f353, %f351, %f352, %f350;
	ld.shared.f32 	%f354, [%r9+52];
	ld.shared.f32 	%f355, [%r12+832];
	fma.rn.f32 	%f356, %f354, %f355, %f353;
	ld.shared.f32 	%f357, [%r9+56];
	ld.shared.f32 	%f358, [%r12+896];
	fma.rn.f32 	%f359, %f357, %f358, %f356;
	ld.shared.f32 	%f360, [%r9+60];
	ld.shared.f32 	%f361, [%r12+960];
	fma.rn.f32 	%f367, %f360, %f361, %f359;
	bar.sync 	0;
$L__BB1_9:
	mad.lo.s32 	%r72, %r1, %r43, %r2;
	cvt.s64.s32 	%rd64, %r72;
	cvta.to.global.u64 	%rd65, %rd7;
	mad.lo.s32 	%r73, %r43, %r3, %r4;
	cvt.s64.s32 	%rd66, %r73;
	add.s64 	%rd67, %rd64, %rd66;
	shl.b64 	%rd68, %rd67, 2;
	add.s64 	%rd69, %rd65, %rd68;
	st.global.f32 	[%rd69], %f367;
	ret;

}


// ===== COMPILED SASS (sm_100) =====

	.target	sm_100

	.elftype	@"ET_EXEC"


//--------------------- .note.nv.tkinfo           --------------------------
	.section	.note.nv.tkinfo,"",@"SHT_NOTE"
	.sectionflags	@"SHF_NOTE_NV_TKINFO"
	.tkinfo
        /*0018*/ 	.word	0x00000002
        /*0030*/ 	.string	""
        /*0030*/ 	.string	"ptxas"
        /*0030*/ 	.string	"Cuda compilation tools, release 13.0, V13.0.88"
        /*0030*/ 	.string	"Build cuda_13.0.r13.0/compiler.36424714_0"
        /*0030*/ 	.string	"-arch sm_100 -m 64 "



//--------------------- .note.nv.cuinfo           --------------------------
	.section	.note.nv.cuinfo,"",@"SHT_NOTE"
	.sectionflags	@"SHF_NOTE_NV_CUINFO"
        /*0018*/ 	.short	0x0002
        /*001a*/ 	.short	0x0064
        /*001c*/ 	.short	0x0082
	.zero		2


//--------------------- .nv.info                  --------------------------
	.section	.nv.info,"",@"SHT_CUDA_INFO"
	.align	4


	//----- nvinfo : EIATTR_REGCOUNT
	.align		4
        /*0000*/ 	.byte	0x04, 0x2f
        /*0002*/ 	.short	(.L_1 - .L_0)
	.align		4
.L_0:
        /*0004*/ 	.word	index@(_Z9MulKernel6MatrixS_S_)
        /*0008*/ 	.word	0x00000020


	//----- nvinfo : EIATTR_FRAME_SIZE
	.align		4
.L_1:
        /*000c*/ 	.byte	0x04, 0x11
        /*000e*/ 	.short	(.L_3 - .L_2)
	.align		4
.L_2:
        /*0010*/ 	.word	index@(_Z9MulKernel6MatrixS_S_)
        /*0014*/ 	.word	0x00000000


	//----- nvinfo : EIATTR_REGCOUNT
	.align		4
.L_3:
        /*0018*/ 	.byte	0x04, 0x2f
        /*001a*/ 	.short	(.L_5 - .L_4)
	.align		4
.L_4:
        /*001c*/ 	.word	index@(_Z15MulKernelShared6MatrixS_S_)
        /*0020*/ 	.word	0x00000020


	//----- nvinfo : EIATTR_FRAME_SIZE
	.align		4
.L_5:
        /*0024*/ 	.byte	0x04, 0x11
        /*0026*/ 	.short	(.L_7 - .L_6)
	.align		4
.L_6:
        /*0028*/ 	.word	index@(_Z15MulKernelShared6MatrixS_S_)
        /*002c*/ 	.word	0x00000000


	//----- nvinfo : EIATTR_MIN_STACK_SIZE
	.align		4
.L_7:
        /*0030*/ 	.byte	0x04, 0x12
        /*0032*/ 	.short	(.L_9 - .L_8)
	.align		4
.L_8:
        /*0034*/ 	.word	index@(_Z15MulKernelShared6MatrixS_S_)
        /*0038*/ 	.word	0x00000000


	//----- nvinfo : EIATTR_MIN_STACK_SIZE
	.align		4
.L_9:
        /*003c*/ 	.byte	0x04, 0x12
        /*003e*/ 	.short	(.L_11 - .L_10)
	.align		4
.L_10:
        /*0040*/ 	.word	index@(_Z9MulKernel6MatrixS_S_)
        /*0044*/ 	.word	0x00000000
.L_11:


//--------------------- .nv.compat                --------------------------
	.section	.nv.compat,"",@"SHT_CUDA_COMPAT_INFO"
	.align	4
        /*0000*/ 	.byte	0x02, 0x09, 0x00, 0x00, 0x02, 0x02, 0x01, 0x00, 0x02, 0x05, 0x05, 0x00, 0x03, 0x07, 0x01, 0x01
        /*0010*/ 	.byte	0x02, 0x03, 0x00, 0x00, 0x02, 0x06, 0x01, 0x00, 0x04, 0x0b, 0x08, 0x00, 0x09, 0x00, 0x00, 0x00
        /*0020*/ 	.byte	0x00, 0x00, 0x00, 0x00


//--------------------- .nv.info._Z15MulKernelShared6MatrixS_S_ --------------------------
	.section	.nv.info._Z15MulKernelShared6MatrixS_S_,"",@"SHT_CUDA_INFO"
	.sectionflags	@""
	.align	4


	//----- nvinfo : EIATTR_CUDA_API_VERSION
	.align		4
        /*0000*/ 	.byte	0x04, 0x37
        /*0002*/ 	.short	(.L_13 - .L_12)
.L_12:
        /*0004*/ 	.word	0x00000082


	//----- nvinfo : EIATTR_KPARAM_INFO
	.align		4
.L_13:
        /*0008*/ 	.byte	0x04, 0x17
        /*000a*/ 	.short	(.L_15 - .L_14)
.L_14:
        /*000c*/ 	.word	0x00000000
        /*0010*/ 	.short	0x0002
        /*0012*/ 	.short	0x0030
        /*0014*/ 	.byte	0x00, 0xf0, 0x61, 0x00


	//----- nvinfo : EIATTR_KPARAM_INFO
	.align		4
.L_15:
        /*0018*/ 	.byte	0x04, 0x17
        /*001a*/ 	.short	(.L_17 - .L_16)
.L_16:
        /*001c*/ 	.word	0x00000000
        /*0020*/ 	.short	0x0001
        /*0022*/ 	.short	0x0018
        /*0024*/ 	.byte	0x00, 0xf0, 0x61, 0x00


	//----- nvinfo : EIATTR_KPARAM_INFO
	.align		4
.L_17:
        /*0028*/ 	.byte	0x04, 0x17
        /*002a*/ 	.short	(.L_19 - .L_18)
.L_18:
        /*002c*/ 	.word	0x00000000
        /*0030*/ 	.short	0x0000
        /*0032*/ 	.short	0x0000
        /*0034*/ 	.byte	0x00, 0xf0, 0x61, 0x00


	//----- nvinfo : EIATTR_SPARSE_MMA_MASK
	.align		4
.L_19:
        /*0038*/ 	.byte	0x03, 0x50
        /*003a*/ 	.short	0x0000


	//----- nvinfo : EIATTR_MAXREG_COUNT
	.align		4
        /*003c*/ 	.byte	0x03, 0x1b
        /*003e*/ 	.short	0x00ff


	//----- nvinfo : EIATTR_NUM_BARRIERS
	.align		4
        /*0040*/ 	.byte	0x02, 0x4c
        /*0042*/ 	.byte	0x01
	.zero		1


	//----- nvinfo : EIATTR_MERCURY_ISA_VERSION
	.align		4
        /*0044*/ 	.byte	0x03, 0x5f
        /*0046*/ 	.short	0x0101


	//----- nvinfo : EIATTR_VRC_CTA_INIT_COUNT
	.align		4
        /*0048*/ 	.byte	0x02, 0x4a
	.zero		1
	.zero		1


	//----- nvinfo : EIATTR_EXIT_INSTR_OFFSETS
	.align		4
        /*004c*/ 	.byte	0x04, 0x1c
        /*004e*/ 	.short	(.L_21 - .L_20)


	//   ....[0]....
.L_20:
        /*0050*/ 	.word	0x00001be0


	//----- nvinfo : EIATTR_CBANK_PARAM_SIZE
	.align		4
.L_21:
        /*0054*/ 	.byte	0x03, 0x19
        /*0056*/ 	.short	0x0048


	//----- nvinfo : EIATTR_PARAM_CBANK
	.align		4
        /*0058*/ 	.byte	0x04, 0x0a
        /*005a*/ 	.short	(.L_23 - .L_22)
	.align		4
.L_22:
        /*005c*/ 	.word	index@(.nv.constant0._Z15MulKernelShared6MatrixS_S_)
        /*0060*/ 	.short	0x0380
        /*0062*/ 	.short	0x0048


	//----- nvinfo : EIATTR_SW_WAR
	.align		4
.L_23:
        /*0064*/ 	.byte	0x04, 0x36
        /*0066*/ 	.short	(.L_25 - .L_24)
.L_24:
        /*0068*/ 	.word	0x00000008
.L_25:


//--------------------- .nv.info._Z9MulKernel6MatrixS_S_ --------------------------
	.section	.nv.info._Z9MulKernel6MatrixS_S_,"",@"SHT_CUDA_INFO"
	.sectionflags	@""
	.align	4


	//----- nvinfo : EIATTR_CUDA_API_VERSION
	.align		4
        /*0000*/ 	.byte	0x04, 0x37
        /*0002*/ 	.short	(.L_27 - .L_26)
.L_26:
        /*0004*/ 	.word	0x00000082


	//----- nvinfo : EIATTR_KPARAM_INFO
	.align		4
.L_27:
        /*0008*/ 	.byte	0x04, 0x17
        /*000a*/ 	.short	(.L_29 - .L_28)
.L_28:
        /*000c*/ 	.word	0x00000000
        /*0010*/ 	.short	0x0002
        /*0012*/ 	.short	0x0030
        /*0014*/ 	.byte	0x00, 0xf0, 0x61, 0x00


	//----- nvinfo : EIATTR_KPARAM_INFO
	.align		4
.L_29:
        /*0018*/ 	.byte	0x04, 0x17
        /*001a*/ 	.short	(.L_31 - .L_30)
.L_30:
        /*001c*/ 	.word	0x00000000
        /*0020*/ 	.short	0x0001
        /*0022*/ 	.short	0x0018
        /*0024*/ 	.byte	0x00, 0xf0, 0x61, 0x00


	//----- nvinfo : EIATTR_KPARAM_INFO
	.align		4
.L_31:
        /*0028*/ 	.byte	0x04, 0x17
        /*002a*/ 	.short	(.L_33 - .L_32)
.L_32:
        /*002c*/ 	.word	0x00000000
        /*0030*/ 	.short	0x0000
        /*0032*/ 	.short	0x0000
        /*0034*/ 	.byte	0x00, 0xf0, 0x61, 0x00


	//----- nvinfo : EIATTR_SPARSE_MMA_MASK
	.align		4
.L_33:
        /*0038*/ 	.byte	0x03, 0x50
        /*003a*/ 	.short	0x0000


	//----- nvinfo : EIATTR_MAXREG_COUNT
	.align		4
        /*003c*/ 	.byte	0x03, 0x1b
        /*003e*/ 	.short	0x00ff


	//----- nvinfo : EIATTR_MERCURY_ISA_VERSION
	.align		4
        /*0040*/ 	.byte	0x03, 0x5f
        /*0042*/ 	.short	0x0101


	//----- nvinfo : EIATTR_VRC_CTA_INIT_COUNT
	.align		4
        /*0044*/ 	.byte	0x02, 0x4a
	.zero		1
	.zero		1


	//----- nvinfo : EIATTR_EXIT_INSTR_OFFSETS
	.align		4
        /*0048*/ 	.byte	0x04, 0x1c
        /*004a*/ 	.short	(.L_35 - .L_34)


	//   ....[0]....
.L_34:
        /*004c*/ 	.word	0x00000900


	//----- nvinfo : EIATTR_CBANK_PARAM_SIZE
	.align		4
.L_35:
        /*0050*/ 	.byte	0x03, 0x19
        /*0052*/ 	.short	0x0048


	//----- nvinfo : EIATTR_PARAM_CBANK
	.align		4
        /*0054*/ 	.byte	0x04, 0x0a
        /*0056*/ 	.short	(.L_37 - .L_36)
	.align		4
.L_36:
        /*0058*/ 	.word	index@(.nv.constant0._Z9MulKernel6MatrixS_S_)
        /*005c*/ 	.short	0x0380
        /*005e*/ 	.short	0x0048


	//----- nvinfo : EIATTR_SW_WAR
	.align		4
.L_37:
        /*0060*/ 	.byte	0x04, 0x36
        /*0062*/ 	.short	(.L_39 - .L_38)
.L_38:
        /*0064*/ 	.word	0x00000008
.L_39:


//--------------------- .nv.callgraph             --------------------------
	.section	.nv.callgraph,"",@"SHT_CUDA_CALLGRAPH"
	.align	4
	.sectionentsize	8
	.align		4
        /*0000*/ 	.word	0x00000000
	.align		4
        /*0004*/ 	.word	0xffffffff
	.align		4
        /*0008*/ 	.word	0x00000000
	.align		4
        /*000c*/ 	.word	0xfffffffe
	.align		4
        /*0010*/ 	.word	0x00000000
	.align		4
        /*0014*/ 	.word	0xfffffffd
	.align		4
        /*0018*/ 	.word	0x00000000
	.align		4
        /*001c*/ 	.word	0xfffffffc


//--------------------- .text._Z15MulKernelShared6MatrixS_S_ --------------------------
	.section	.text._Z15MulKernelShared6MatrixS_S_,"ax",@progbits
	.align	128
        .global         _Z15MulKernelShared6MatrixS_S_
        .type           _Z15MulKernelShared6MatrixS_S_,@function
        .size           _Z15MulKernelShared6MatrixS_S_,(.L_x_11 - _Z15MulKernelShared6MatrixS_S_)
        .other          _Z15MulKernelShared6MatrixS_S_,@"STO_CUDA_ENTRY STV_DEFAULT"
_Z15MulKernelShared6MatrixS_S_:
.text._Z15MulKernelShared6MatrixS_S_:
[----:B------:R-:W-:Y:S01]  /*0000*/  LDC R1, c[0x0][0x37c] ;  /* 0x0000df00ff017b82 */ /* 0x000fe20000000800 */
[----:B------:R-:W0:Y:S01]  /*0010*/  S2R R17, SR_CTAID.X ;  /* 0x0000000000117919 */ /* 0x000e220000002500 */
[----:B------:R-:W1:Y:S06]  /*0020*/  LDCU UR6, c[0x0][0x380] ;  /* 0x00007000ff0677ac */ /* 0x000e6c0008000800 */
[----:B------:R-:W2:Y:S01]  /*0030*/  S2UR UR4, SR_CTAID.Y ;  /* 0x00000000000479c3 */ /* 0x000ea20000002600 */
[----:B------:R-:W-:Y:S01]  /*0040*/  HFMA2 R25, -RZ, RZ, 0, 0 ;  /* 0x00000000ff197431 */ /* 0x000fe200000001ff */
[----:B------:R-:W3:Y:S01]  /*0050*/  S2R R9, SR_TID.Y ;  /* 0x0000000000097919 */ /* 0x000ee20000002200 */
[----:B------:R-:W4:Y:S01]  /*0060*/  LDCU.64 UR12, c[0x0][0x358] ;  /* 0x00006b00ff0c77ac */ /* 0x000f220008000a00 */
[----:B------:R-:W3:Y:S01]  /*0070*/  S2R R6, SR_TID.X ;  /* 0x0000000000067919 */ /* 0x000ee20000002100 */
[----:B-1----:R-:W-:-:S02]  /*0080*/  UISETP.GE.AND UP0, UPT, UR6, 0x10, UPT ;  /* 0x000000100600788c */ /* 0x002fc4000bf06270 */
[----:B------:R-:W-:-:S04]  /*0090*/  USHF.R.S32.HI UR5, URZ, 0x1f, UR6 ;  /* 0x0000001fff057899 */ /* 0x000fc80008011406 */
[----:B------:R-:W-:Y:S02]  /*00a0*/  ULEA.HI UR5, UR5, UR6, URZ, 0x4 ;  /* 0x0000000605057291 */ /* 0x000fe4000f8f20ff */
[----:B--2---:R-:W-:Y:S01]  /*00b0*/  USHF.L.U32 UR4, UR4, 0x4, URZ ;  /* 0x0000000404047899 */ /* 0x004fe200080006ff */
[----:B0-----:R-:W-:Y:S01]  /*00c0*/  SHF.L.U32 R17, R17, 0x4, RZ ;  /* 0x0000000411117819 */ /* 0x001fe200000006ff */
[----:B----4-:R-:W-:Y:S10]  /*00d0*/  BRA.U !UP0, `(.L_x_0) ;  /* 0x0000001908907547 */ /* 0x010ff4000b800000 */
[----:B------:R-:W0:Y:S01]  /*00e0*/  S2UR UR8, SR_CgaCtaId ;  /* 0x00000000000879c3 */ /* 0x000e220000008800 */
[----:B------:R-:W3:Y:S01]  /*00f0*/  LDCU UR11, c[0x0][0x388] ;  /* 0x00007100ff0b77ac */ /* 0x000ee20008000800 */
[----:B------:R-:W-:Y:S02]  /*0100*/  MOV R25, RZ ;  /* 0x000000ff00197202 */ /* 0x000fe40000000f00 */
[----:B------:R-:W-:Y:S01]  /*0110*/  MOV R20, RZ ;  /* 0x000000ff00147202 */ /* 0x000fe20000000f00 */
[----:B------:R-:W-:Y:S01]  /*0120*/  USHF.R.S32.HI UR5, URZ, 0x4, UR5 ;  /* 0x00000004ff057899 */ /* 0x000fe20008011405 */
[----:B------:R-:W-:Y:S02]  /*0130*/  UMOV UR7, 0x400 ;  /* 0x0000040000077882 */ /* 0x000fe40000000000 */
[----:B------:R-:W1:Y:S01]  /*0140*/  LDC R18, c[0x0][0x3a0] ;  /* 0x0000e800ff127b82 */ /* 0x000e620000000800 */
[----:B------:R-:W-:-:S04]  /*0150*/  UIADD3 UR10, UPT, UPT, UR5, -0x1, URZ ;  /* 0xffffffff050a7890 */ /* 0x000fc8000fffe0ff */
[----:B------:R-:W-:Y:S01]  /*0160*/  UISETP.GE.U32.AND UP0, UPT, UR10, 0x3, UPT ;  /* 0x000000030a00788c */ /* 0x000fe2000bf06070 */
[----:B---3--:R-:W-:Y:S01]  /*0170*/  IMAD R16, R9, UR11, R6 ;  /* 0x0000000b09107c24 */ /* 0x008fe2000f8e0206 */
[----:B------:R-:W-:Y:S02]  /*0180*/  UIMAD UR6, UR4, UR11, URZ ;  /* 0x0000000b040672a4 */ /* 0x000fe4000f8e02ff */
[----:B0-----:R-:W-:Y:S02]  /*0190*/  ULEA UR9, UR8, UR7, 0x18 ;  /* 0x0000000708097291 */ /* 0x001fe4000f8ec0ff */
[----:B------:R-:W-:Y:S01]  /*01a0*/  SHF.R.S32.HI R2, RZ, 0x1f, R16 ;  /* 0x0000001fff027819 */ /* 0x000fe20000011410 */
[----:B------:R-:W-:-:S04]  /*01b0*/  UIADD3 UR7, UPT, UPT, UR7, 0x400, URZ ;  /* 0x0000040007077890 */ /* 0x000fc8000fffe0ff */
[----:B------:R-:W-:Y:S01]  /*01c0*/  ULEA UR7, UR8, UR7, 0x18 ;  /* 0x0000000708077291 */ /* 0x000fe2000f8ec0ff */
[C---:B------:R-:W-:Y:S01]  /*01d0*/  LEA R7, R9.reuse, UR9, 0x6 ;  /* 0x0000000909077c11 */ /* 0x040fe2000f8e30ff */
[----:B-1----:R-:W-:Y:S01]  /*01e0*/  IMAD R5, R9, R18, R6 ;  /* 0x0000001209057224 */ /* 0x002fe200078e0206 */
[----:B------:R-:W-:-:S03]  /*01f0*/  SHF.L.U32 R26, R18, 0x4, RZ ;  /* 0x00000004121a7819 */ /* 0x000fc600000006ff */
[C---:B------:R-:W-:Y:S02]  /*0200*/  LEA R0, R6.reuse, UR7, 0x2 ;  /* 0x0000000706007c11 */ /* 0x040fe4000f8e10ff */
[----:B------:R-:W-:Y:S02]  /*0210*/  SHF.R.S32.HI R3, RZ, 0x1f, R5 ;  /* 0x0000001fff037819 */ /* 0x000fe40000011405 */
[----:B------:R-:W-:Y:S02]  /*0220*/  LEA R6, R6, R7, 0x2 ;  /* 0x0000000706067211 */ /* 0x000fe400078e10ff */
[----:B------:R-:W-:Y:S01]  /*0230*/  LEA R4, R9, R0, 0x6 ;  /* 0x0000000009047211 */ /* 0x000fe200078e30ff */
[----:B------:R-:W-:Y:S06]  /*0240*/  BRA.U !UP0, `(.L_x_1) ;  /* 0x0000000d08807547 */ /* 0x000fec000b800000 */
[----:B------:R-:W-:Y:S01]  /*0250*/  UIADD3 UR6, UPT, UPT, UR6, 0x20, URZ ;  /* 0x0000002006067890 */ /* 0x000fe2000fffe0ff */
[----:B------:R-:W-:Y:S01]  /*0260*/  IADD3 R26, PT, PT, R17, R26, RZ ;  /* 0x0000001a111a7210 */ /* 0x000fe20007ffe0ff */
[----:B------:R-:W-:Y:S01]  /*0270*/  ULOP3.LUT UR7, UR5, 0x7fffffc, URZ, 0xc0, !UPT ;  /* 0x07fffffc05077892 */ /* 0x000fe2000f8ec0ff */
[CC--:B------:R-:W-:Y:S01]  /*0280*/  LEA R24, R18.reuse, R17.reuse, 0x5 ;  /* 0x0000001112187211 */ /* 0x0c0fe200078e28ff */
[----:B------:R-:W-:Y:S01]  /*0290*/  IMAD R22, R18, 0x30, R17 ;  /* 0x0000003012167824 */ /* 0x000fe200078e0211 */
[----:B------:R-:W-:Y:S01]  /*02a0*/  MOV R25, RZ ;  /* 0x000000ff00197202 */ /* 0x000fe20000000f00 */
[----:B------:R-:W0:Y:S01]  /*02b0*/  LDCU.64 UR10, c[0x0][0x3a8] ;  /* 0x00007500ff0a77ac */ /* 0x000e220008000a00 */
[----:B------:R-:W-:Y:S02]  /*02c0*/  MOV R20, R17 ;  /* 0x0000001100147202 */ /* 0x000fe40000000f00 */
[----:B------:R-:W-:Y:S01]  /*02d0*/  MOV R19, UR6 ;  /* 0x0000000600137c02 */ /* 0x000fe20008000f00 */
[----:B------:R-:W1:Y:S01]  /*02e0*/  LDCU.64 UR8, c[0x0][0x390] ;  /* 0x00007200ff0877ac */ /* 0x000e620008000a00 */
[----:B------:R-:W-:-:S12]  /*02f0*/  UIADD3 UR7, UPT, UPT, -UR7, URZ, URZ ;  /* 0x000000ff07077290 */ /* 0x000fd8000fffe1ff */
.L_x_2:
[----:B------:R-:W-:Y:S02]  /*0300*/  IADD3 R9, PT, PT, R19, -0x20, RZ ;  /* 0xffffffe013097810 */ /* 0x000fe40007ffe0ff */
[----:B------:R-:W-:Y:S02]  /*0310*/  IADD3 R11, P0, PT, R5, R20, RZ ;  /* 0x00000014050b7210 */ /* 0x000fe40007f1e0ff */
[----:B------:R-:W-:Y:S02]  /*0320*/  IADD3 R13, P1, PT, R16, R9, RZ ;  /* 0x00000009100d7210 */ /* 0x000fe40007f3e0ff */
[----:B------:R-:W-:Y:S02]  /*0330*/  LEA.HI.X.SX32 R12, R20, R3, 0x1, P0 ;  /* 0x00000003140c7211 */ /* 0x000fe400000f0eff */
[----:B0-----:R-:W-:Y:S02]  /*0340*/  LEA R8, P0, R11, UR10, 0x2 ;  /* 0x0000000a0b087c11 */ /* 0x001fe4000f8010ff */
[----:B------:R-:W-:-:S02]  /*0350*/  LEA.HI.X.SX32 R14, R9, R2, 0x1, P1 ;  /* 0x00000002090e7211 */ /* 0x000fc400008f0eff */
[----:B-1----:R-:W-:Y:S02]  /*0360*/  LEA R10, P1, R13, UR8, 0x2 ;  /* 0x000000080d0a7c11 */ /* 0x002fe4000f8210ff */
[----:B------:R-:W-:Y:S02]  /*0370*/  LEA.HI.X R9, R11, UR11, R12, 0x2, P0 ;  /* 0x0000000b0b097c11 */ /* 0x000fe400080f140c */
[----:B------:R-:W-:-:S03]  /*0380*/  LEA.HI.X R11, R13, UR9, R14, 0x2, P1 ;  /* 0x000000090d0b7c11 */ /* 0x000fc600088f140e */
[----:B------:R-:W2:Y:S04]  /*0390*/  LDG.E R23, desc[UR12][R8.64] ;  /* 0x0000000c08177981 */ /* 0x000ea8000c1e1900 */
[----:B------:R-:W3:Y:S04]  /*03a0*/  LDG.E R11, desc[UR12][R10.64] ;  /* 0x0000000c0a0b7981 */ /* 0x000ee8000c1e1900 */
[----:B---3--:R-:W-:Y:S04]  /*03b0*/  STS [R6], R11 ;  /* 0x0000000b06007388 */ /* 0x008fe80000000800 */
[----:B--2---:R-:W-:Y:S01]  /*03c0*/  STS [R4], R23 ;  /* 0x0000001704007388 */ /* 0x004fe20000000800 */
[----:B------:R-:W-:Y:S06]  /*03d0*/  BAR.SYNC.DEFER_BLOCKING 0x0 ;  /* 0x0000000000007b1d */ /* 0x000fec0000010000 */
[----:B------:R-:W-:Y:S04]  /*03e0*/  LDS R27, [R0] ;  /* 0x00000000001b7984 */ /* 0x000fe80000000800 */
[----:B------:R-:W0:Y:S04]  /*03f0*/  LDS.128 R12, [R7] ;  /* 0x00000000070c7984 */ /* 0x000e280000000c00 */
[----:B------:R-:W1:Y:S04]  /*0400*/  LDS R29, [R0+0x40] ;  /* 0x00004000001d7984 */ /* 0x000e680000000800 */
[----:B------:R-:W2:Y:S04]  /*0410*/  LDS R21, [R0+0x80] ;  /* 0x0000800000157984 */ /* 0x000ea80000000800 */
[----:B------:R-:W-:Y:S04]  /*0420*/  LDS.128 R8, [R7+0x10] ;  /* 0x0000100007087984 */ /* 0x000fe80000000c00 */
[----:B------:R-:W-:Y:S01]  /*0430*/  LDS R23, [R0+0x200] ;  /* 0x0002000000177984 */ /* 0x000fe20000000800 */
[----:B0-----:R-:W-:-:S03]  /*0440*/  FFMA R28, R12, R27, R25 ;  /* 0x0000001b0c1c7223 */ /* 0x001fc60000000019 */
[----:B------:R-:W0:Y:S04]  /*0450*/  LDS R12, [R0+0xc0] ;  /* 0x0000c000000c7984 */ /* 0x000e280000000800 */
[----:B------:R-:W3:Y:S01]  /*0460*/  LDS R25, [R0+0x100] ;  /* 0x0001000000197984 */ /* 0x000ee20000000800 */
[----:B-1----:R-:W-:-:S03]  /*0470*/  FFMA R13, R29, R13, R28 ;  /* 0x0000000d1d0d7223 */ /* 0x002fc6000000001c */
[----:B------:R-:W1:Y:S01]  /*0480*/  LDS R28, [R0+0x140] ;  /* 0x00014000001c7984 */ /* 0x000e620000000800 */
[----:B--2---:R-:W-:-:S03]  /*0490*/  FFMA R13, R21, R14, R13 ;  /* 0x0000000e150d7223 */ /* 0x004fc6000000000d */
[----:B------:R-:W2:Y:S01]  /*04a0*/  LDS R21, [R0+0x180] ;  /* 0x0001800000157984 */ /* 0x000ea20000000800 */
[----:B0-----:R-:W-:-:S04]  /*04b0*/  FFMA R13, R12, R15, R13 ;  /* 0x0000000f0c0d7223 */ /* 0x001fc8000000000d */
[----:B---3--:R-:W-:Y:S02]  /*04c0*/  FFMA R13, R8, R25, R13 ;  /* 0x00000019080d7223 */ /* 0x008fe4000000000d */
[----:B------:R-:W0:Y:S02]  /*04d0*/  LDS R8, [R0+0x1c0] ;  /* 0x0001c00000087984 */ /* 0x000e240000000800 */
[----:B-1----:R-:W-:Y:S02]  /*04e0*/  FFMA R9, R28, R9, R13 ;  /* 0x000000091c097223 */ /* 0x002fe4000000000d */
[----:B------:R-:W1:Y:S04]  /*04f0*/  LDS.128 R12, [R7+0x20] ;  /* 0x00002000070c7984 */ /* 0x000e680000000c00 */
[----:B------:R-:W3:Y:S01]  /*0500*/  LDS R28, [R0+0x240] ;  /* 0x00024000001c7984 */ /* 0x000ee20000000800 */
[----:B--2---:R-:W-:-:S03]  /*0510*/  FFMA R9, R21, R10, R9 ;  /* 0x0000000a15097223 */ /* 0x004fc60000000009 */
[----:B------:R-:W2:Y:S04]  /*0520*/  LDS R21, [R0+0x280] ;  /* 0x0002800000157984 */ /* 0x000ea80000000800 */
[----:B------:R-:W-:Y:S01]  /*0530*/  LDS R25, [R0+0x340] ;  /* 0x0003400000197984 */ /* 0x000fe20000000800 */
[----:B0-----:R-:W-:-:S04]  /*0540*/  FFMA R9, R8, R11, R9 ;  /* 0x0000000b08097223 */ /* 0x001fc80000000009 */
[----:B-1----:R-:W-:Y:S02]  /*0550*/  FFMA R9, R12, R23, R9 ;  /* 0x000000170c097223 */ /* 0x002fe40000000009 */
[----:B------:R-:W0:Y:S02]  /*0560*/  LDS R12, [R0+0x2c0] ;  /* 0x0002c000000c7984 */ /* 0x000e240000000800 */
[----:B---3--:R-:W-:Y:S02]  /*0570*/  FFMA R28, R28, R13, R9 ;  /* 0x0000000d1c1c7223 */ /* 0x008fe40000000009 */
[----:B------:R-:W-:Y:S04]  /*0580*/  LDS R13, [R0+0x300] ;  /* 0x00030000000d7984 */ /* 0x000fe80000000800 */
[----:B------:R-:W1:Y:S01]  /*0590*/  LDS.128 R8, [R7+0x30] ;  /* 0x0000300007087984 */ /* 0x000e620000000c00 */
[----:B--2---:R-:W-:Y:S01]  /*05a0*/  FFMA R21, R21, R14, R28 ;  /* 0x0000000e15157223 */ /* 0x004fe2000000001c */
[----:B------:R-:W-:-:S04]  /*05b0*/  IADD3 R23, PT, PT, R19, -0x10, RZ ;  /* 0xfffffff013177810 */ /* 0x000fc80007ffe0ff */
[----:B------:R-:W-:-:S04]  /*05c0*/  IADD3 R14, P0, PT, R16, R23, RZ ;  /* 0x00000017100e7210 */ /* 0x000fc80007f1e0ff */
[----:B------:R-:W-:Y:S02]  /*05d0*/  LEA.HI.X.SX32 R23, R23, R2, 0x1, P0 ;  /* 0x0000000217177211 */ /* 0x000fe400000f0eff */
[----:B------:R-:W-:-:S04]  /*05e0*/  LEA R28, P0, R14, UR8, 0x2 ;  /* 0x000000080e1c7c11 */ /* 0x000fc8000f8010ff */
[----:B------:R-:W-:Y:S01]  /*05f0*/  LEA.HI.X R29, R14, UR9, R23, 0x2, P0 ;  /* 0x000000090e1d7c11 */ /* 0x000fe200080f1417 */
[----:B0-----:R-:W-:Y:S02]  /*0600*/  FFMA R15, R12, R15, R21 ;  /* 0x0000000f0c0f7223 */ /* 0x001fe40000000015 */
[----:B------:R-:W0:Y:S02]  /*0610*/  LDS R21, [R0+0x380] ;  /* 0x0003800000157984 */ /* 0x000e240000000800 */
[----:B-1----:R-:W-:Y:S02]  /*0620*/  FFMA R15, R8, R13, R15 ;  /* 0x0000000d080f7223 */ /* 0x002fe4000000000f */
[----:B------:R-:W1:Y:S01]  /*0630*/  LDS R8, [R0+0x3c0] ;  /* 0x0003c00000087984 */ /* 0x000e620000000800 */
[----:B------:R-:W-:Y:S01]  /*0640*/  BAR.SYNC.DEFER_BLOCKING 0x0 ;  /* 0x0000000000007b1d */ /* 0x000fe20000010000 */
[----:B------:R-:W-:-:S04]  /*0650*/  IADD3 R14, P0, PT, R5, R26, RZ ;  /* 0x0000001a050e7210 */ /* 0x000fc80007f1e0ff */
[----:B------:R-:W-:Y:S02]  /*0660*/  LEA.HI.X.SX32 R13, R26, R3, 0x1, P0 ;  /* 0x000000031a0d7211 */ /* 0x000fe400000f0eff */
[----:B------:R-:W-:-:S04]  /*0670*/  LEA R12, P0, R14, UR10, 0x2 ;  /* 0x0000000a0e0c7c11 */ /* 0x000fc8000f8010ff */
[----:B------:R-:W-:Y:S01]  /*0680*/  LEA.HI.X R13, R14, UR11, R13, 0x2, P0 ;  /* 0x0000000b0e0d7c11 */ /* 0x000fe200080f140d */
[----:B------:R-:W2:Y:S04]  /*0690*/  LDG.E R29, desc[UR12][R28.64] ;  /* 0x0000000c1c1d7981 */ /* 0x000ea8000c1e1900 */
[----:B------:R-:W3:Y:S01]  /*06a0*/  LDG.E R27, desc[UR12][R12.64] ;  /* 0x0000000c0c1b7981 */ /* 0x000ee2000c1e1900 */
[----:B------:R-:W-:-:S04]  /*06b0*/  FFMA R9, R25, R9, R15 ;  /* 0x0000000919097223 */ /* 0x000fc8000000000f */
[----:B0-----:R-:W-:-:S04]  /*06c0*/  FFMA R9, R21, R10, R9 ;  /* 0x0000000a15097223 */ /* 0x001fc80000000009 */
[----:B-1----:R-:W-:Y:S01]  /*06d0*/  FFMA R9, R8, R11, R9 ;  /* 0x0000000b08097223 */ /* 0x002fe20000000009 */
[----:B--2---:R-:W-:Y:S04]  /*06e0*/  STS [R6], R29 ;  /* 0x0000001d06007388 */ /* 0x004fe80000000800 */
[----:B---3--:R-:W-:Y:S01]  /*06f0*/  STS [R4], R27 ;  /* 0x0000001b04007388 */ /* 0x008fe20000000800 */
[----:B------:R-:W-:Y:S06]  /*0700*/  BAR.SYNC.DEFER_BLOCKING 0x0 ;  /* 0x0000000000007b1d */ /* 0x000fec0000010000 */
[----:B------:R-:W-:Y:S04]  /*0710*/  LDS R23, [R0] ;  /* 0x0000000000177984 */ /* 0x000fe80000000800 */
[----:B------:R-:W0:Y:S04]  /*0720*/  LDS.128 R12, [R7] ;  /* 0x00000000070c7984 */ /* 0x000e280000000c00 */
[----:B------:R-:W1:Y:S04]  /*0730*/  LDS R28, [R0+0x40] ;  /* 0x00004000001c7984 */ /* 0x000e680000000800 */
[----:B------:R-:W2:Y:S04]  /*0740*/  LDS R21, [R0+0x80] ;  /* 0x0000800000157984 */ /* 0x000ea80000000800 */
[----:B------:R-:W-:Y:S01]  /*0750*/  LDS R25, [R0+0x340] ;  /* 0x0003400000197984 */ /* 0x000fe20000000800 */
[----:B0-----:R-:W-:-:S03]  /*0760*/  FFMA R9, R12, R23, R9 ;  /* 0x000000170c097223 */ /* 0x001fc60000000009 */
[----:B------:R-:W0:Y:S01]  /*0770*/  LDS R12, [R0+0xc0] ;  /* 0x0000c000000c7984 */ /* 0x000e220000000800 */
[----:B-1----:R-:W-:-:S03]  /*0780*/  FFMA R13, R28, R13, R9 ;  /* 0x0000000d1c0d7223 */ /* 0x002fc60000000009 */
[----:B------:R-:W-:Y:S04]  /*0790*/  LDS R23, [R0+0x100] ;  /* 0x0001000000177984 */ /* 0x000fe80000000800 */
[----:B------:R-:W1:Y:S04]  /*07a0*/  LDS.128 R8, [R7+0x10] ;  /* 0x0000100007087984 */ /* 0x000e680000000c00 */
[----:B------:R-:W3:Y:S01]  /*07b0*/  LDS R28, [R0+0x140] ;  /* 0x00014000001c7984 */ /* 0x000ee20000000800 */
[----:B--2---:R-:W-:-:S03]  /*07c0*/  FFMA R13, R21, R14, R13 ;  /* 0x0000000e150d7223 */ /* 0x004fc6000000000d */
[----:B------:R-:W2:Y:S01]  /*07d0*/  LDS R21, [R0+0x180] ;  /* 0x0001800000157984 */ /* 0x000ea20000000800 */
[----:B0-----:R-:W-:-:S04]  /*07e0*/  FFMA R13, R12, R15, R13 ;  /* 0x0000000f0c0d7223 */ /* 0x001fc8000000000d */
[----:B-1----:R-:W-:Y:S02]  /*07f0*/  FFMA R13, R8, R23, R13 ;  /* 0x00000017080d7223 */ /* 0x002fe4000000000d */
[----:B------:R-:W0:Y:S02]  /*0800*/  LDS R8, [R0+0x1c0] ;  /* 0x0001c00000087984 */ /* 0x000e240000000800 */
[----:B---3--:R-:W-:Y:S02]  /*0810*/  FFMA R9, R28, R9, R13 ;  /* 0x000000091c097223 */ /* 0x008fe4000000000d */
        /* <DEDUP_REMOVED lines=10> */
[----:B------:R-:W1:Y:S01]  /*08c0*/  LDS.128 R8, [R7+0x30] ;  /* 0x0000300007087984 */ /* 0x000e620000000c00 */
[----:B--2---:R-:W-:Y:S01]  /*08d0*/  FFMA R21, R21, R14, R28 ;  /* 0x0000000e15157223 */ /* 0x004fe2000000001c */
[----:B------:R-:W-:-:S04]  /*08e0*/  IADD3 R14, P0, PT, R16, R19, RZ ;  /* 0x00000013100e7210 */ /* 0x000fc80007f1e0ff */
[----:B------:R-:W-:Y:S02]  /*08f0*/  LEA.HI.X.SX32 R23, R19, R2, 0x1, P0 ;  /* 0x0000000213177211 */ /* 0x000fe400000f0eff */
[----:B------:R-:W-:-:S04]  /*0900*/  LEA R28, P0, R14, UR8, 0x2 ;  /* 0x000000080e1c7c11 */ /* 0x000fc8000f8010ff */
[----:B------:R-:W-:Y:S02]  /*0910*/  LEA.HI.X R29, R14, UR9, R23, 0x2, P0 ;  /* 0x000000090e1d7c11 */ /* 0x000fe400080f1417 */
[----:B------:R-:W-:Y:S01]  /*0920*/  IADD3 R14, P0, PT, R5, R24, RZ ;  /* 0x00000018050e7210 */ /* 0x000fe20007f1e0ff */
[----:B0-----:R-:W-:Y:S02]  /*0930*/  FFMA R15, R12, R15, R21 ;  /* 0x0000000f0c0f7223 */ /* 0x001fe40000000015 */
[----:B------:R-:W0:Y:S02]  /*0940*/  LDS R21, [R0+0x380] ;  /* 0x0003800000157984 */ /* 0x000e240000000800 */
[----:B-1----:R-:W-:Y:S02]  /*0950*/  FFMA R15, R8, R13, R15 ;  /* 0x0000000d080f7223 */ /* 0x002fe4000000000f */
[----:B------:R-:W1:Y:S01]  /*0960*/  LDS R8, [R0+0x3c0] ;  /* 0x0003c00000087984 */ /* 0x000e620000000800 */
[----:B------:R-:W-:Y:S01]  /*0970*/  BAR.SYNC.DEFER_BLOCKING 0x0 ;  /* 0x0000000000007b1d */ /* 0x000fe20000010000 */
[----:B------:R-:W-:-:S02]  /*0980*/  LEA.HI.X.SX32 R13, R24, R3, 0x1, P0 ;  /* 0x00000003180d7211 */ /* 0x000fc400000f0eff */
        /* <DEDUP_REMOVED lines=39> */
[----:B------:R-:W-:-:S04]  /*0c00*/  IADD3 R21, PT, PT, R19, 0x10, RZ ;  /* 0x0000001013157810 */ /* 0x000fc80007ffe0ff */
[----:B------:R-:W-:-:S04]  /*0c10*/  IADD3 R14, P0, PT, R16, R21, RZ ;  /* 0x00000015100e7210 */ /* 0x000fc80007f1e0ff */
[----:B------:R-:W-:Y:S02]  /*0c20*/  LEA.HI.X.SX32 R21, R21, R2, 0x1, P0 ;  /* 0x0000000215157211 */ /* 0x000fe400000f0eff */
[----:B------:R-:W-:-:S04]  /*0c30*/  LEA R28, P0, R14, UR8, 0x2 ;  /* 0x000000080e1c7c11 */ /* 0x000fc8000f8010ff */
[----:B------:R-:W-:Y:S02]  /*0c40*/  LEA.HI.X R29, R14, UR9, R21, 0x2, P0 ;  /* 0x000000090e1d7c11 */ /* 0x000fe400080f1415 */
[----:B------:R-:W2:Y:S01]  /*0c50*/  LDS R21, [R0+0x380] ;  /* 0x0003800000157984 */ /* 0x000ea20000000800 */
[----:B0-----:R-:W-:-:S04]  /*0c60*/  FFMA R15, R12, R15, R23 ;  /* 0x0000000f0c0f7223 */ /* 0x001fc80000000017 */
[----:B-1----:R-:W-:Y:S02]  /*0c70*/  FFMA R15, R8, R13, R15 ;  /* 0x0000000d080f7223 */ /* 0x002fe4000000000f */
[----:B------:R-:W0:Y:S01]  /*0c80*/  LDS R8, [R0+0x3c0] ;  /* 0x0003c00000087984 */ /* 0x000e220000000800 */
[----:B------:R-:W-:Y:S01]  /*0c90*/  BAR.SYNC.DEFER_BLOCKING 0x0 ;  /* 0x0000000000007b1d */ /* 0x000fe20000010000 */
[----:B------:R-:W-:-:S04]  /*0ca0*/  IADD3 R14, P0, PT, R5, R22, RZ ;  /* 0x00000016050e7210 */ /* 0x000fc80007f1e0ff */
[----:B------:R-:W-:Y:S02]  /*0cb0*/  LEA.HI.X.SX32 R13, R22, R3, 0x1, P0 ;  /* 0x00000003160d7211 */ /* 0x000fe400000f0eff */
[----:B------:R-:W-:-:S04]  /*0cc0*/  LEA R12, P0, R14, UR10, 0x2 ;  /* 0x0000000a0e0c7c11 */ /* 0x000fc8000f8010ff */
[----:B------:R-:W-:Y:S01]  /*0cd0*/  LEA.HI.X R13, R14, UR11, R13, 0x2, P0 ;  /* 0x0000000b0e0d7c11 */ /* 0x000fe200080f140d */
[----:B------:R-:W3:Y:S04]  /*0ce0*/  LDG.E R29, desc[UR12][R28.64] ;  /* 0x0000000c1c1d7981 */ /* 0x000ee8000c1e1900 */
[----:B------:R-:W4:Y:S01]  /*0cf0*/  LDG.E R27, desc[UR12][R12.64] ;  /* 0x0000000c0c1b7981 */ /* 0x000f22000c1e1900 */
[----:B------:R-:W-:-:S04]  /*0d00*/  FFMA R9, R25, R9, R15 ;  /* 0x0000000919097223 */ /* 0x000fc8000000000f */
[----:B--2---:R-:W-:-:S04]  /*0d10*/  FFMA R9, R21, R10, R9 ;  /* 0x0000000a15097223 */ /* 0x004fc80000000009 */
[----:B0-----:R-:W-:Y:S01]  /*0d20*/  FFMA R9, R8, R11, R9 ;  /* 0x0000000b08097223 */ /* 0x001fe20000000009 */
[----:B------:R-:W-:-:S04]  /*0d30*/  UIADD3 UR7, UPT, UPT, UR7, 0x4, URZ ;  /* 0x0000000407077890 */ /* 0x000fc8000fffe0ff */
[----:B------:R-:W-:Y:S01]  /*0d40*/  UISETP.NE.AND UP0, UPT, UR7, URZ, UPT ;  /* 0x000000ff0700728c */ /* 0x000fe2000bf05270 */
[C---:B------:R-:W-:Y:S02]  /*0d50*/  LEA R20, R18.reuse, R20, 0x6 ;  /* 0x0000001412147211 */ /* 0x040fe400078e30ff */
[C---:B------:R-:W-:Y:S02]  /*0d60*/  LEA R26, R18.reuse, R26, 0x6 ;  /* 0x0000001a121a7211 */ /* 0x040fe400078e30ff */
[C---:B------:R-:W-:Y:S02]  /*0d70*/  LEA R24, R18.reuse, R24, 0x6 ;  /* 0x0000001812187211 */ /* 0x040fe400078e30ff */
[----:B------:R-:W-:Y:S02]  /*0d80*/  IADD3 R19, PT, PT, R19, 0x40, RZ ;  /* 0x0000004013137810 */ /* 0x000fe40007ffe0ff */
[----:B------:R-:W-:Y:S01]  /*0d90*/  LEA R22, R18, R22, 0x6 ;  /* 0x0000001612167211 */ /* 0x000fe200078e30ff */
[----:B---3--:R-:W-:Y:S04]  /*0da0*/  STS [R6], R29 ;  /* 0x0000001d06007388 */ /* 0x008fe80000000800 */
[----:B----4-:R-:W-:Y:S01]  /*0db0*/  STS [R4], R27 ;  /* 0x0000001b04007388 */ /* 0x010fe20000000800 */
[----:B------:R-:W-:Y:S06]  /*0dc0*/  BAR.SYNC.DEFER_BLOCKING 0x0 ;  /* 0x0000000000007b1d */ /* 0x000fec0000010000 */
[----:B------:R-:W-:Y:S04]  /*0dd0*/  LDS R23, [R0] ;  /* 0x0000000000177984 */ /* 0x000fe80000000800 */
[----:B------:R-:W0:Y:S04]  /*0de0*/  LDS.128 R12, [R7] ;  /* 0x00000000070c7984 */ /* 0x000e280000000c00 */
[----:B------:R-:W1:Y:S04]  /*0df0*/  LDS R28, [R0+0x40] ;  /* 0x00004000001c7984 */ /* 0x000e680000000800 */
[----:B------:R-:W2:Y:S01]  /*0e00*/  LDS R21, [R0+0x80] ;  /* 0x0000800000157984 */ /* 0x000ea20000000800 */
        /* <DEDUP_REMOVED lines=23> */
[----:B--2---:R-:W-:-:S03]  /*0f80*/  FFMA R21, R21, R14, R28 ;  /* 0x0000000e15157223 */ /* 0x004fc6000000001c */
[----:B------:R-:W2:Y:S04]  /*0f90*/  LDS R23, [R0+0x340] ;  /* 0x0003400000177984 */ /* 0x000ea80000000800 */
[----:B------:R-:W3:Y:S04]  /*0fa0*/  LDS R28, [R0+0x380] ;  /* 0x00038000001c7984 */ /* 0x000ee80000000800 */
[----:B------:R-:W4:Y:S01]  /*0fb0*/  LDS R14, [R0+0x3c0] ;  /* 0x0003c000000e7984 */ /* 0x000f220000000800 */
[----:B0-----:R-:W-:-:S04]  /*0fc0*/  FFMA R15, R12, R15, R21 ;  /* 0x0000000f0c0f7223 */ /* 0x001fc80000000015 */
[----:B-1----:R-:W-:-:S04]  /*0fd0*/  FFMA R8, R8, R13, R15 ;  /* 0x0000000d08087223 */ /* 0x002fc8000000000f */
[----:B--2---:R-:W-:-:S04]  /*0fe0*/  FFMA R9, R23, R9, R8 ;  /* 0x0000000917097223 */ /* 0x004fc80000000008 */
[----:B---3--:R-:W-:-:S04]  /*0ff0*/  FFMA R9, R28, R10, R9 ;  /* 0x0000000a1c097223 */ /* 0x008fc80000000009 */
[----:B----4-:R-:W-:Y:S01]  /*1000*/  FFMA R25, R14, R11, R9 ;  /* 0x0000000b0e197223 */ /* 0x010fe20000000009 */
[----:B------:R-:W-:Y:S06]  /*1010*/  BAR.SYNC.DEFER_BLOCKING 0x0 ;  /* 0x0000000000007b1d */ /* 0x000fec0000010000 */
[----:B------:R-:W-:Y:S05]  /*1020*/  BRA.U UP0, `(.L_x_2) ;  /* 0xfffffff100b47547 */ /* 0x000fea000b83ffff */
[----:B------:R-:W-:-:S06]  /*1030*/  ULOP3.LUT UR6, UR5, 0x7fffffc, URZ, 0xc0, !UPT ;  /* 0x07fffffc05067892 */ /* 0x000fcc000f8ec0ff */
[----:B------:R-:W-:-:S07]  /*1040*/  MOV R20, UR6 ;  /* 0x0000000600147c02 */ /* 0x000fce0008000f00 */
.L_x_1:
[----:B------:R-:W-:-:S04]  /*1050*/  ULOP3.LUT UR7, UR5, 0x3, URZ, 0xc0, !UPT ;  /* 0x0000000305077892 */ /* 0x000fc8000f8ec0ff */
[----:B------:R-:W-:-:S09]  /*1060*/  UISETP.NE.AND UP0, UPT, UR7, URZ, UPT ;  /* 0x000000ff0700728c */ /* 0x000fd2000bf05270 */
[----:B------:R-:W-:Y:S05]  /*1070*/  BRA.U !UP0, `(.L_x_0) ;  /* 0x0000000908a87547 */ /* 0x000fea000b800000 */
[----:B------:R-:W0:Y:S01]  /*1080*/  LDC R19, c[0x0][0x388] ;  /* 0x0000e200ff137b82 */ /* 0x000e220000000800 */
[----:B------:R-:W1:Y:S01]  /*1090*/  LDCU UR6, c[0x0][0x3a0] ;  /* 0x00007400ff0677ac */ /* 0x000e620008000800 */
[----:B------:R-:W-:Y:S02]  /*10a0*/  UISETP.NE.AND UP0, UPT, UR7, 0x1, UPT ;  /* 0x000000010700788c */ /* 0x000fe4000bf05270 */
[----:B------:R-:W-:-:S04]  /*10b0*/  ULOP3.LUT UR5, UR5, 0x1, URZ, 0xc0, !UPT ;  /* 0x0000000105057892 */ /* 0x000fc8000f8ec0ff */
[----:B------:R-:W-:Y:S02]  /*10c0*/  UISETP.NE.U32.AND UP1, UPT, UR5, 0x1, UPT ;  /* 0x000000010500788c */ /* 0x000fe4000bf25070 */
[----:B-1----:R-:W-:Y:S01]  /*10d0*/  USHF.L.U32 UR6, UR6, 0x4, URZ ;  /* 0x0000000406067899 */ /* 0x002fe200080006ff */
[----:B0-----:R-:W-:Y:S01]  /*10e0*/  IMAD R19, R19, UR4, RZ ;  /* 0x0000000413137c24 */ /* 0x001fe2000f8e02ff */
[----:B------:R-:W-:Y:S10]  /*10f0*/  BRA.U !UP0, `(.L_x_3) ;  /* 0x0000000508ac7547 */ /* 0x000ff4000b800000 */
[----:B------:R-:W0:Y:S01]  /*1100*/  LDCU.64 UR8, c[0x0][0x390] ;  /* 0x00007200ff0877ac */ /* 0x000e220008000a00 */
[C---:B------:R-:W-:Y:S01]  /*1110*/  LEA R21, R20.reuse, R19, 0x4 ;  /* 0x0000001314157211 */ /* 0x040fe200078e20ff */
[----:B------:R-:W-:Y:S01]  /*1120*/  IMAD R18, R20, UR6, R17 ;  /* 0x0000000614127c24 */ /* 0x000fe2000f8e0211 */
[----:B------:R-:W1:Y:S02]  /*1130*/  LDCU.64 UR10, c[0x0][0x3a8] ;  /* 0x00007500ff0a77ac */ /* 0x000e640008000a00 */
[----:B------:R-:W-:Y:S02]  /*1140*/  IADD3 R11, P1, PT, R16, R21, RZ ;  /* 0x00000015100b7210 */ /* 0x000fe40007f3e0ff */
[----:B------:R-:W-:Y:S02]  /*1150*/  IADD3 R9, P0, PT, R5, R18, RZ ;  /* 0x0000001205097210 */ /* 0x000fe40007f1e0ff */
[----:B------:R-:W-:Y:S02]  /*1160*/  LEA.HI.X.SX32 R14, R21, R2, 0x1, P1 ;  /* 0x00000002150e7211 */ /* 0x000fe400008f0eff */
[----:B------:R-:W-:-:S02]  /*1170*/  LEA.HI.X.SX32 R12, R18, R3, 0x1, P0 ;  /* 0x00000003120c7211 */ /* 0x000fc400000f0eff */
[----:B0-----:R-:W-:Y:S02]  /*1180*/  LEA R10, P1, R11, UR8, 0x2 ;  /* 0x000000080b0a7c11 */ /* 0x001fe4000f8210ff */
[----:B-1----:R-:W-:Y:S02]  /*1190*/  LEA R8, P0, R9, UR10, 0x2 ;  /* 0x0000000a09087c11 */ /* 0x002fe4000f8010ff */
[----:B------:R-:W-:Y:S02]  /*11a0*/  LEA.HI.X R11, R11, UR9, R14, 0x2, P1 ;  /* 0x000000090b0b7c11 */ /* 0x000fe400088f140e */
[----:B------:R-:W-:-:S03]  /*11b0*/  LEA.HI.X R9, R9, UR11, R12, 0x2, P0 ;  /* 0x0000000b09097c11 */ /* 0x000fc600080f140c */
[----:B------:R-:W2:Y:S04]  /*11c0*/  LDG.E R27, desc[UR12][R10.64] ;  /* 0x0000000c0a1b7981 */ /* 0x000ea8000c1e1900 */
[----:B------:R-:W3:Y:S01]  /*11d0*/  LDG.E R29, desc[UR12][R8.64] ;  /* 0x0000000c081d7981 */ /* 0x000ee2000c1e1900 */
[----:B------:R-:W-:-:S03]  /*11e0*/  IADD3 R21, PT, PT, R21, 0x10, RZ ;  /* 0x0000001015157810 */ /* 0x000fc60007ffe0ff */
[----:B--2---:R-:W-:Y:S04]  /*11f0*/  STS [R6], R27 ;  /* 0x0000001b06007388 */ /* 0x004fe80000000800 */
[----:B---3--:R-:W-:Y:S01]  /*1200*/  STS [R4], R29 ;  /* 0x0000001d04007388 */ /* 0x008fe20000000800 */
[----:B------:R-:W-:Y:S06]  /*1210*/  BAR.SYNC.DEFER_BLOCKING 0x0 ;  /* 0x0000000000007b1d */ /* 0x000fec0000010000 */
[----:B------:R-:W-:Y:S04]  /*1220*/  LDS R22, [R0] ;  /* 0x0000000000167984 */ /* 0x000fe80000000800 */
[----:B------:R-:W0:Y:S04]  /*1230*/  LDS.128 R12, [R7] ;  /* 0x00000000070c7984 */ /* 0x000e280000000c00 */
[----:B------:R-:W1:Y:S04]  /*1240*/  LDS R26, [R0+0x40] ;  /* 0x00004000001a7984 */ /* 0x000e680000000800 */
[----:B------:R-:W2:Y:S04]  /*1250*/  LDS R23, [R0+0x80] ;  /* 0x0000800000177984 */ /* 0x000ea80000000800 */
[----:B------:R-:W3:Y:S04]  /*1260*/  LDS R24, [R0+0xc0] ;  /* 0x0000c00000187984 */ /* 0x000ee80000000800 */
[----:B------:R-:W-:Y:S04]  /*1270*/  LDS.128 R8, [R7+0x10] ;  /* 0x0000100007087984 */ /* 0x000fe80000000c00 */
[----:B------:R-:W-:Y:S01]  /*1280*/  LDS R29, [R0+0x300] ;  /* 0x00030000001d7984 */ /* 0x000fe20000000800 */
[----:B0-----:R-:W-:-:S03]  /*1290*/  FFMA R12, R12, R22, R25 ;  /* 0x000000160c0c7223 */ /* 0x001fc60000000019 */
[----:B------:R-:W0:Y:S01]  /*12a0*/  LDS R25, [R0+0x100] ;  /* 0x0001000000197984 */ /* 0x000e220000000800 */
[----:B-1----:R-:W-:-:S03]  /*12b0*/  FFMA R12, R26, R13, R12 ;  /* 0x0000000d1a0c7223 */ /* 0x002fc6000000000c */
[----:B------:R-:W1:Y:S01]  /*12c0*/  LDS R22, [R0+0x140] ;  /* 0x0001400000167984 */ /* 0x000e620000000800 */
[----:B--2---:R-:W-:-:S03]  /*12d0*/  FFMA R13, R23, R14, R12 ;  /* 0x0000000e170d7223 */ /* 0x004fc6000000000c */
[----:B------:R-:W2:Y:S01]  /*12e0*/  LDS R23, [R0+0x180] ;  /* 0x0001800000177984 */ /* 0x000ea20000000800 */
[----:B---3--:R-:W-:-:S03]  /*12f0*/  FFMA R13, R24, R15, R13 ;  /* 0x0000000f180d7223 */ /* 0x008fc6000000000d */
[----:B------:R-:W3:Y:S04]  /*1300*/  LDS R24, [R0+0x1c0] ;  /* 0x0001c00000187984 */ /* 0x000ee80000000800 */
[----:B------:R-:W-:Y:S01]  /*1310*/  LDS R26, [R0+0x340] ;  /* 0x00034000001a7984 */ /* 0x000fe20000000800 */
[----:B0-----:R-:W-:-:S03]  /*1320*/  FFMA R27, R8, R25, R13 ;  /* 0x00000019081b7223 */ /* 0x001fc6000000000d */
[----:B------:R-:W-:Y:S01]  /*1330*/  LDS R25, [R0+0x200] ;  /* 0x0002000000197984 */ /* 0x000fe20000000800 */
[----:B-1----:R-:W-:-:S03]  /*1340*/  FFMA R22, R22, R9, R27 ;  /* 0x0000000916167223 */ /* 0x002fc6000000001b */
[----:B------:R-:W0:Y:S01]  /*1350*/  LDS.128 R12, [R7+0x20] ;  /* 0x00002000070c7984 */ /* 0x000e220000000c00 */
[----:B--2---:R-:W-:Y:S01]  /*1360*/  FFMA R23, R23, R10, R22 ;  /* 0x0000000a17177223 */ /* 0x004fe20000000016 */
[----:B------:R-:W-:Y:S02]  /*1370*/  IADD3 R10, P0, PT, R16, R21, RZ ;  /* 0x00000015100a7210 */ /* 0x000fe40007f1e0ff */
[----:B------:R-:W1:Y:S01]  /*1380*/  LDS R8, [R0+0x240] ;  /* 0x0002400000087984 */ /* 0x000e620000000800 */
[----:B---3--:R-:W-:Y:S01]  /*1390*/  FFMA R11, R24, R11, R23 ;  /* 0x0000000b180b7223 */ /* 0x008fe20000000017 */
[----:B------:R-:W-:Y:S02]  /*13a0*/  LEA.HI.X.SX32 R21, R21, R2, 0x1, P0 ;  /* 0x0000000215157211 */ /* 0x000fe400000f0eff */
[----:B------:R-:W2:Y:S01]  /*13b0*/  LDS R9, [R0+0x280] ;  /* 0x0002800000097984 */ /* 0x000ea20000000800 */
[----:B------:R-:W-:-:S03]  /*13c0*/  LEA R22, P0, R10, UR8, 0x2 ;  /* 0x000000080a167c11 */ /* 0x000fc6000f8010ff */
[----:B------:R-:W-:Y:S01]  /*13d0*/  LDS R27, [R0+0x380] ;  /* 0x00038000001b7984 */ /* 0x000fe20000000800 */
[----:B------:R-:W-:Y:S01]  /*13e0*/  LEA.HI.X R23, R10, UR9, R21, 0x2, P0 ;  /* 0x000000090a177c11 */ /* 0x000fe200080f1415 */
[----:B0-----:R-:W-:Y:S01]  /*13f0*/  FFMA R11, R12, R25, R11 ;  /* 0x000000190c0b7223 */ /* 0x001fe2000000000b */
[----:B------:R-:W-:Y:S02]  /*1400*/  IADD3 R12, PT, PT, R18, UR6, RZ ;  /* 0x00000006120c7c10 */ /* 0x000fe4000fffe0ff */
[----:B------:R-:W-:Y:S01]  /*1410*/  LDS R18, [R0+0x3c0] ;  /* 0x0003c00000127984 */ /* 0x000fe20000000800 */
[----:B-1----:R-:W-:-:S03]  /*1420*/  FFMA R8, R8, R13, R11 ;  /* 0x0000000d08087223 */ /* 0x002fc6000000000b */
[----:B------:R-:W0:Y:S01]  /*1430*/  LDS R13, [R0+0x2c0] ;  /* 0x0002c000000d7984 */ /* 0x000e220000000800 */
[----:B--2---:R-:W-:-:S03]  /*1440*/  FFMA R14, R9, R14, R8 ;  /* 0x0000000e090e7223 */ /* 0x004fc60000000008 */
[----:B------:R-:W1:Y:S01]  /*1450*/  LDS.128 R8, [R7+0x30] ;  /* 0x0000300007087984 */ /* 0x000e620000000c00 */
[----:B------:R-:W-:Y:S01]  /*1460*/  BAR.SYNC.DEFER_BLOCKING 0x0 ;  /* 0x0000000000007b1d */ /* 0x000fe20000010000 */
[----:B------:R-:W-:-:S04]  /*1470*/  IADD3 R21, P0, PT, R5, R12, RZ ;  /* 0x0000000c05157210 */ /* 0x000fc80007f1e0ff */
[----:B------:R-:W-:Y:S02]  /*1480*/  LEA.HI.X.SX32 R12, R12, R3, 0x1, P0 ;  /* 0x000000030c0c7211 */ /* 0x000fe400000f0eff */
[----:B------:R-:W-:-:S04]  /*1490*/  LEA R24, P0, R21, UR10, 0x2 ;  /* 0x0000000a15187c11 */ /* 0x000fc8000f8010ff */
[----:B------:R-:W-:Y:S01]  /*14a0*/  LEA.HI.X R25, R21, UR11, R12, 0x2, P0 ;  /* 0x0000000b15197c11 */ /* 0x000fe200080f140c */
[----:B------:R-:W2:Y:S05]  /*14b0*/  LDG.E R23, desc[UR12][R22.64] ;  /* 0x0000000c16177981 */ /* 0x000eaa000c1e1900 */
[----:B------:R-:W3:Y:S01]  /*14c0*/  LDG.E R25, desc[UR12][R24.64] ;  /* 0x0000000c18197981 */ /* 0x000ee2000c1e1900 */
[----:B------:R-:W-:Y:S01]  /*14d0*/  IADD3 R20, PT, PT, R20, 0x2, RZ ;  /* 0x0000000214147810 */ /* 0x000fe20007ffe0ff */
[----:B0-----:R-:W-:-:S04]  /*14e0*/  FFMA R28, R13, R15, R14 ;  /* 0x0000000f0d1c7223 */ /* 0x001fc8000000000e */
[----:B-1----:R-:W-:-:S04]  /*14f0*/  FFMA R29, R8, R29, R28 ;  /* 0x0000001d081d7223 */ /* 0x002fc8000000001c */
[----:B------:R-:W-:-:S04]  /*1500*/  FFMA R26, R26, R9, R29 ;  /* 0x000000091a1a7223 */ /* 0x000fc8000000001d */
[----:B------:R-:W-:-:S04]  /*1510*/  FFMA R27, R27, R10, R26 ;  /* 0x0000000a1b1b7223 */ /* 0x000fc8000000001a */
[----:B------:R-:W-:Y:S01]  /*1520*/  FFMA R27, R18, R11, R27 ;  /* 0x0000000b121b7223 */ /* 0x000fe2000000001b */
        /* <DEDUP_REMOVED lines=8> */
[----:B------:R-:W-:Y:S04]  /*15b0*/  LDS R25, [R0+0x100] ;  /* 0x0001000000197984 */ /* 0x000fe80000000800 */
[----:B------:R-:W4:Y:S04]  /*15c0*/  LDS.128 R8, [R7+0x10] ;  /* 0x0000100007087984 */ /* 0x000f280000000c00 */
[----:B------:R-:W5:Y:S04]  /*15d0*/  LDS R18, [R0+0x140] ;  /* 0x0001400000127984 */ /* 0x000f680000000800 */
[----:B------:R-:W-:Y:S01]  /*15e0*/  LDS R24, [R0+0x240] ;  /* 0x0002400000187984 */ /* 0x000fe20000000800 */
[----:B0-----:R-:W-:-:S03]  /*15f0*/  FFMA R27, R12, R21, R27 ;  /* 0x000000150c1b7223 */ /* 0x001fc6000000001b */
[----:B------:R-:W0:Y:S01]  /*1600*/  LDS R21, [R0+0x180] ;  /* 0x0001800000157984 */ /* 0x000e220000000800 */
[----:B-1----:R-:W-:-:S03]  /*1610*/  FFMA R12, R22, R13, R27 ;  /* 0x0000000d160c7223 */ /* 0x002fc6000000001b */
[----:B------:R-:W1:Y:S01]  /*1620*/  LDS R22, [R0+0x1c0] ;  /* 0x0001c00000167984 */ /* 0x000e620000000800 */
[----:B--2---:R-:W-:-:S04]  /*1630*/  FFMA R23, R23, R14, R12 ;  /* 0x0000000e17177223 */ /* 0x004fc8000000000c */
[----:B---3--:R-:W-:Y:S02]  /*1640*/  FFMA R27, R28, R15, R23 ;  /* 0x0000000f1c1b7223 */ /* 0x008fe40000000017 */
[----:B------:R-:W-:Y:S04]  /*1650*/  LDS R23, [R0+0x200] ;  /* 0x0002000000177984 */ /* 0x000fe80000000800 */
[----:B------:R-:W2:Y:S01]  /*1660*/  LDS.128 R12, [R7+0x20] ;  /* 0x00002000070c7984 */ /* 0x000ea20000000c00 */
[----:B----4-:R-:W-:-:S04]  /*1670*/  FFMA R25, R8, R25, R27 ;  /* 0x0000001908197223 */ /* 0x010fc8000000001b */
[----:B-----5:R-:W-:Y:S02]  /*1680*/  FFMA R18, R18, R9, R25 ;  /* 0x0000000912127223 */ /* 0x020fe40000000019 */
[----:B------:R-:W3:Y:S02]  /*1690*/  LDS R25, [R0+0x280] ;  /* 0x0002800000197984 */ /* 0x000ee40000000800 */
[----:B0-----:R-:W-:Y:S02]  /*16a0*/  FFMA R21, R21, R10, R18 ;  /* 0x0000000a15157223 */ /* 0x001fe40000000012 */
[----:B------:R-:W0:Y:S02]  /*16b0*/  LDS R18, [R0+0x2c0] ;  /* 0x0002c00000127984 */ /* 0x000e240000000800 */
[----:B-1----:R-:W-:Y:S02]  /*16c0*/  FFMA R27, R22, R11, R21 ;  /* 0x0000000b161b7223 */ /* 0x002fe40000000015 */
[----:B------:R-:W-:Y:S04]  /*16d0*/  LDS R21, [R0+0x300] ;  /* 0x0003000000157984 */ /* 0x000fe80000000800 */
[----:B------:R-:W1:Y:S04]  /*16e0*/  LDS.128 R8, [R7+0x30] ;  /* 0x0000300007087984 */ /* 0x000e680000000c00 */
[----:B------:R-:W4:Y:S01]  /*16f0*/  LDS R22, [R0+0x340] ;  /* 0x0003400000167984 */ /* 0x000f220000000800 */
[----:B--2---:R-:W-:-:S03]  /*1700*/  FFMA R27, R12, R23, R27 ;  /* 0x000000170c1b7223 */ /* 0x004fc6000000001b */
[----:B------:R-:W2:Y:S01]  /*1710*/  LDS R23, [R0+0x380] ;  /* 0x0003800000177984 */ /* 0x000ea20000000800 */
[----:B------:R-:W-:-:S03]  /*1720*/  FFMA R24, R24, R13, R27 ;  /* 0x0000000d18187223 */ /* 0x000fc6000000001b */
[----:B------:R-:W5:Y:S01]  /*1730*/  LDS R12, [R0+0x3c0] ;  /* 0x0003c000000c7984 */ /* 0x000f620000000800 */
[----:B---3--:R-:W-:-:S04]  /*1740*/  FFMA R25, R25, R14, R24 ;  /* 0x0000000e19197223 */ /* 0x008fc80000000018 */
[----:B0-----:R-:W-:-:S04]  /*1750*/  FFMA R15, R18, R15, R25 ;  /* 0x0000000f120f7223 */ /* 0x001fc80000000019 */
[----:B-1----:R-:W-:-:S04]  /*1760*/  FFMA R15, R8, R21, R15 ;  /* 0x00000015080f7223 */ /* 0x002fc8000000000f */
[----:B----4-:R-:W-:-:S04]  /*1770*/  FFMA R22, R22, R9, R15 ;  /* 0x0000000916167223 */ /* 0x010fc8000000000f */
[----:B--2---:R-:W-:-:S04]  /*1780*/  FFMA R23, R23, R10, R22 ;  /* 0x0000000a17177223 */ /* 0x004fc80000000016 */
[----:B-----5:R-:W-:Y:S01]  /*1790*/  FFMA R25, R12, R11, R23 ;  /* 0x0000000b0c197223 */ /* 0x020fe20000000017 */
[----:B------:R-:W-:Y:S06]  /*17a0*/  BAR.SYNC.DEFER_BLOCKING 0x0 ;  /* 0x0000000000007b1d */ /* 0x000fec0000010000 */
.L_x_3:
[----:B------:R-:W-:Y:S05]  /*17b0*/  BRA.U UP1, `(.L_x_0) ;  /* 0x0000000101d87547 */ /* 0x000fea000b800000 */
        /* <DEDUP_REMOVED lines=8> */
[C---:B0-----:R-:W-:Y:S02]  /*1840*/  LEA R12, P0, R16.reuse, UR8, 0x2 ;  /* 0x00000008100c7c11 */ /* 0x041fe4000f8010ff */
[C---:B-1----:R-:W-:Y:S02]  /*1850*/  LEA R18, P1, R5.reuse, UR10, 0x2 ;  /* 0x0000000a05127c11 */ /* 0x042fe4000f8210ff */
[----:B------:R-:W-:Y:S02]  /*1860*/  LEA.HI.X R13, R16, UR9, R19, 0x2, P0 ;  /* 0x00000009100d7c11 */ /* 0x000fe400080f1413 */
[----:B------:R-:W-:-:S03]  /*1870*/  LEA.HI.X R19, R5, UR11, R20, 0x2, P1 ;  /* 0x0000000b05137c11 */ /* 0x000fc600088f1414 */
[----:B------:R-:W2:Y:S04]  /*1880*/  LDG.E R5, desc[UR12][R12.64] ;  /* 0x0000000c0c057981 */ /* 0x000ea8000c1e1900 */
[----:B------:R-:W3:Y:S04]  /*1890*/  LDG.E R21, desc[UR12][R18.64] ;  /* 0x0000000c12157981 */ /* 0x000ee8000c1e1900 */
        /* <DEDUP_REMOVED lines=11> */
[----:B------:R-:W5:Y:S04]  /*1950*/  LDS R19, [R0+0x180] ;  /* 0x0001800000137984 */ /* 0x000f680000000800 */
[----:B------:R-:W5:Y:S04]  /*1960*/  LDS R4, [R0+0x1c0] ;  /* 0x0001c00000047984 */ /* 0x000f680000000800 */
[----:B------:R-:W-:Y:S04]  /*1970*/  LDS R5, [R0+0x200] ;  /* 0x0002000000057984 */ /* 0x000fe80000000800 */
[----:B------:R-:W5:Y:S01]  /*1980*/  LDS.128 R20, [R7+0x20] ;  /* 0x0000200007147984 */ /* 0x000f620000000c00 */
[----:B0-----:R-:W-:-:S03]  /*1990*/  FFMA R8, R8, R24, R25 ;  /* 0x0000001808087223 */ /* 0x001fc60000000019 */
[----:B------:R-:W0:Y:S01]  /*19a0*/  LDS R6, [R0+0x240] ;  /* 0x0002400000067984 */ /* 0x000e220000000800 */
[----:B-1----:R-:W-:-:S03]  /*19b0*/  FFMA R9, R27, R9, R8 ;  /* 0x000000091b097223 */ /* 0x002fc60000000008 */
[----:B------:R-:W1:Y:S01]  /*19c0*/  LDS R25, [R0+0x280] ;  /* 0x0002800000197984 */ /* 0x000e620000000800 */
[----:B--2---:R-:W-:-:S03]  /*19d0*/  FFMA R9, R26, R10, R9 ;  /* 0x0000000a1a097223 */ /* 0x004fc60000000009 */
[----:B------:R-:W2:Y:S01]  /*19e0*/  LDS R18, [R0+0x2c0] ;  /* 0x0002c00000127984 */ /* 0x000ea20000000800 */
[----:B---3--:R-:W-:-:S03]  /*19f0*/  FFMA R29, R16, R11, R9 ;  /* 0x0000000b101d7223 */ /* 0x008fc60000000009 */
[----:B------:R-:W-:Y:S04]  /*1a00*/  LDS R27, [R0+0x300] ;  /* 0x00030000001b7984 */ /* 0x000fe80000000800 */
[----:B------:R-:W3:Y:S01]  /*1a10*/  LDS.128 R8, [R7+0x30] ;  /* 0x0000300007087984 */ /* 0x000ee20000000c00 */
[----:B----4-:R-:W-:-:S03]  /*1a20*/  FFMA R29, R12, R3, R29 ;  /* 0x000000030c1d7223 */ /* 0x010fc6000000001d */
[----:B------:R-:W4:Y:S01]  /*1a30*/  LDS R16, [R0+0x340] ;  /* 0x0003400000107984 */ /* 0x000f220000000800 */
[----:B-----5:R-:W-:-:S03]  /*1a40*/  FFMA R12, R2, R13, R29 ;  /* 0x0000000d020c7223 */ /* 0x020fc6000000001d */
[----:B------:R-:W5:Y:S01]  /*1a50*/  LDS R3, [R0+0x380] ;  /* 0x0003800000037984 */ /* 0x000f620000000800 */
[----:B------:R-:W-:-:S03]  /*1a60*/  FFMA R19, R19, R14, R12 ;  /* 0x0000000e13137223 */ /* 0x000fc6000000000c */
[----:B------:R-:W5:Y:S01]  /*1a70*/  LDS R2, [R0+0x3c0] ;  /* 0x0003c00000027984 */ /* 0x000f620000000800 */
[----:B------:R-:W-:-:S04]  /*1a80*/  FFMA R15, R4, R15, R19 ;  /* 0x0000000f040f7223 */ /* 0x000fc80000000013 */
[----:B------:R-:W-:-:S04]  /*1a90*/  FFMA R5, R20, R5, R15 ;  /* 0x0000000514057223 */ /* 0x000fc8000000000f */
[----:B0-----:R-:W-:-:S04]  /*1aa0*/  FFMA R6, R6, R21, R5 ;  /* 0x0000001506067223 */ /* 0x001fc80000000005 */
[----:B-1----:R-:W-:-:S04]  /*1ab0*/  FFMA R25, R25, R22, R6 ;  /* 0x0000001619197223 */ /* 0x002fc80000000006 */
[----:B--2---:R-:W-:-:S04]  /*1ac0*/  FFMA R23, R18, R23, R25 ;  /* 0x0000001712177223 */ /* 0x004fc80000000019 */
[----:B---3--:R-:W-:-:S04]  /*1ad0*/  FFMA R23, R8, R27, R23 ;  /* 0x0000001b08177223 */ /* 0x008fc80000000017 */
[----:B----4-:R-:W-:-:S04]  /*1ae0*/  FFMA R16, R16, R9, R23 ;  /* 0x0000000910107223 */ /* 0x010fc80000000017 */
[----:B-----5:R-:W-:-:S04]  /*1af0*/  FFMA R3, R3, R10, R16 ;  /* 0x0000000a03037223 */ /* 0x020fc80000000010 */
[----:B------:R-:W-:Y:S01]  /*1b00*/  FFMA R25, R2, R11, R3 ;  /* 0x0000000b02197223 */ /* 0x000fe20000000003 */
[----:B------:R-:W-:Y:S06]  /*1b10*/  BAR.SYNC.DEFER_BLOCKING 0x0 ;  /* 0x0000000000007b1d */ /* 0x000fec0000010000 */
.L_x_0:
[----:B------:R-:W0:Y:S01]  /*1b20*/  S2R R3, SR_TID.Y ;  /* 0x0000000000037919 */ /* 0x000e220000002200 */
[----:B------:R-:W1:Y:S01]  /*1b30*/  LDC R2, c[0x0][0x3b8] ;  /* 0x0000ee00ff027b82 */ /* 0x000e620000000800 */
[----:B------:R-:W2:Y:S01]  /*1b40*/  LDCU.64 UR6, c[0x0][0x3c0] ;  /* 0x00007800ff0677ac */ /* 0x000ea20008000a00 */
[----:B------:R-:W0:Y:S01]  /*1b50*/  S2R R0, SR_TID.X ;  /* 0x0000000000007919 */ /* 0x000e220000002100 */
[----:B-1----:R-:W-:Y:S02]  /*1b60*/  IMAD R17, R2, UR4, R17 ;  /* 0x0000000402117c24 */ /* 0x002fe4000f8e0211 */
[----:B0-----:R-:W-:-:S05]  /*1b70*/  IMAD R0, R3, R2, R0 ;  /* 0x0000000203007224 */ /* 0x001fca00078e0200 */
[----:B------:R-:W-:Y:S02]  /*1b80*/  SHF.R.S32.HI R2, RZ, 0x1f, R0 ;  /* 0x0000001fff027819 */ /* 0x000fe40000011400 */
[----:B------:R-:W-:-:S04]  /*1b90*/  IADD3 R0, P0, PT, R17, R0, RZ ;  /* 0x0000000011007210 */ /* 0x000fc80007f1e0ff */
[----:B------:R-:W-:Y:S02]  /*1ba0*/  LEA.HI.X.SX32 R17, R17, R2, 0x1, P0 ;  /* 0x0000000211117211 */ /* 0x000fe400000f0eff */
[----:B--2---:R-:W-:-:S04]  /*1bb0*/  LEA R2, P0, R0, UR6, 0x2 ;  /* 0x0000000600027c11 */ /* 0x004fc8000f8010ff */
[----:B------:R-:W-:-:S05]  /*1bc0*/  LEA.HI.X R3, R0, UR7, R17, 0x2, P0 ;  /* 0x0000000700037c11 */ /* 0x000fca00080f1411 */
[----:B------:R-:W-:Y:S01]  /*1bd0*/  STG.E desc[UR12][R2.64], R25 ;  /* 0x0000001902007986 */ /* 0x000fe2000c10190c */
[----:B------:R-:W-:Y:S05]  /*1be0*/  EXIT ;  /* 0x000000000000794d */ /* 0x000fea0003800000 */
.L_x_4:
[----:B------:R-:W-:-:S00]  /*1bf0*/  BRA `(.L_x_4) ;  /* 0xfffffffc00fc7947 */ /* 0x000fc0000383ffff */
[----:B------:R-:W-:-:S00]  /*1c00*/  NOP ;  /* 0x0000000000007918 */ /* 0x000fc00000000000 */
[----:B------:R-:W-:-:S00]  /*1c10*/  NOP ;  /* 0x0000000000007918 */ /* 0x000fc00000000000 */
[----:B------:R-:W-:-:S00]  /*1c20*/  NOP ;  /* 0x0000000000007918 */ /* 0x000fc00000000000 */
[----:B------:R-:W-:-:S00]  /*1c30*/  NOP ;  /* 0x0000000000007918 */ /* 0x000fc00000000000 */
[----:B------:R-:W-:-:S00]  /*1c40*/  NOP ;  /* 0x0000000000007918 */ /* 0x000fc00000000000 */
[----:B------:R-:W-:-:S00]  /*1c50*/  NOP ;  /* 0x0000000000007918 */ /* 0x000fc00000000000 */
[----:B------:R-:W-:-:S00]  /*1c60*/  NOP ;  /* 0x0000000000007918 */ /* 0x000fc00000000000 */
[----:B------:R-:W-:-:S00]  /*1c70*/  NOP ;  /* 0x0000000000007918 */ /* 0x000fc00000000000 */
.L_x_11:


//--------------------- .text._Z9MulKernel6MatrixS_S_ --------------------------
	.section	.text._Z9MulKernel6MatrixS_S_,"ax",@progbits
	.align	128
        .global         _Z9MulKernel6MatrixS_S_
        .type           _Z9MulKernel6MatrixS_S_,@function
        .size           _Z9MulKernel6MatrixS_S_,(.L_x_12 - _Z9MulKernel6MatrixS_S_)
        .other          _Z9MulKernel6MatrixS_S_,@"STO_CUDA_ENTRY STV_DEFAULT"
_Z9MulKernel6MatrixS_S_:
.text._Z9MulKernel6MatrixS_S_:
[----:B------:R-:W-:Y:S01]  /*0000*/  LDC R1, c[0x0][0x37c] ;  /* 0x0000df00ff017b82 */ /* 0x000fe20000000800 */
[----:B------:R-:W0:Y:S01]  /*0010*/  S2R R3, SR_TID.Y ;  /* 0x0000000000037919 */ /* 0x000e220000002200 */
[----:B------:R-:W1:Y:S06]  /*0020*/  LDCU UR5, c[0x0][0x380] ;  /* 0x00007000ff0577ac */ /* 0x000e6c0008000800 */
[----:B------:R-:W0:Y:S01]  /*0030*/  LDC R0, c[0x0][0x364] ;  /* 0x0000d900ff007b82 */ /* 0x000e220000000800 */
[----:B------:R-:W-:Y:S01]  /*0040*/  HFMA2 R17, -RZ, RZ, 0, 0 ;  /* 0x00000000ff117431 */ /* 0x000fe200000001ff */
[----:B------:R-:W2:Y:S01]  /*0050*/  S2R R2, SR_TID.X ;  /* 0x0000000000027919 */ /* 0x000ea20000002100 */
[----:B------:R-:W3:Y:S05]  /*0060*/  LDCU.64 UR8, c[0x0][0x358] ;  /* 0x00006b00ff0877ac */ /* 0x000eea0008000a00 */
[----:B------:R-:W0:Y:S08]  /*0070*/  S2UR UR4, SR_CTAID.Y ;  /* 0x00000000000479c3 */ /* 0x000e300000002600 */
[----:B------:R-:W2:Y:S01]  /*0080*/  S2UR UR6, SR_CTAID.X ;  /* 0x00000000000679c3 */ /* 0x000ea20000002500 */
[----:B-1----:R-:W-:-:S07]  /*0090*/  UISETP.GE.AND UP0, UPT, UR5, 0x1, UPT ;  /* 0x000000010500788c */ /* 0x002fce000bf06270 */
[----:B------:R-:W2:Y:S01]  /*00a0*/  LDC R15, c[0x0][0x360] ;  /* 0x0000d800ff0f7b82 */ /* 0x000ea20000000800 */
[----:B0-----:R-:W-:Y:S02]  /*00b0*/  IMAD R0, R0, UR4, R3 ;  /* 0x0000000400007c24 */ /* 0x001fe4000f8e0203 */
[----:B--2---:R-:W-:Y:S01]  /*00c0*/  IMAD R15, R15, UR6, R2 ;  /* 0x000000060f0f7c24 */ /* 0x004fe2000f8e0202 */
[----:B---3--:R-:W-:Y:S06]  /*00d0*/  BRA.U !UP0, `(.L_x_5) ;  /* 0x0000000508f47547 */ /* 0x008fec000b800000 */
[----:B------:R-:W-:Y:S02]  /*00e0*/  UISETP.GE.U32.AND UP1, UPT, UR5, 0x8, UPT ;  /* 0x000000080500788c */ /* 0x000fe4000bf26070 */
[----:B------:R-:W-:Y:S01]  /*00f0*/  IMAD R14, R0, UR5, RZ ;  /* 0x00000005000e7c24 */ /* 0x000fe2000f8e02ff */
[----:B------:R-:W-:Y:S01]  /*0100*/  ULOP3.LUT UR6, UR5, 0x7, URZ, 0xc0, !UPT ;  /* 0x0000000705067892 */ /* 0x000fe2000f8ec0ff */
[----:B------:R-:W-:Y:S01]  /*0110*/  MOV R17, RZ ;  /* 0x000000ff00117202 */ /* 0x000fe20000000f00 */
[----:B------:R-:W-:Y:S02]  /*0120*/  UMOV UR4, URZ ;  /* 0x000000ff00047c82 */ /* 0x000fe40008000000 */
[----:B------:R-:W-:Y:S02]  /*0130*/  UISETP.NE.AND UP0, UPT, UR6, URZ, UPT ;  /* 0x000000ff0600728c */ /* 0x000fe4000bf05270 */
[----:B------:R-:W-:Y:S09]  /*0140*/  BRA.U !UP1, `(.L_x_6) ;  /* 0x0000000109c47547 */ /* 0x000ff2000b800000 */
[----:B------:R-:W0:Y:S01]  /*0150*/  LDC.64 R2, c[0x0][0x390] ;  /* 0x0000e400ff027b82 */ /* 0x000e220000000a00 */
[----:B------:R-:W-:Y:S01]  /*0160*/  ULOP3.LUT UR4, UR5, 0x7ffffff8, URZ, 0xc0, !UPT ;  /* 0x7ffffff805047892 */ /* 0x000fe2000f8ec0ff */
[----:B------:R-:W-:Y:S02]  /*0170*/  MOV R17, RZ ;  /* 0x000000ff00117202 */ /* 0x000fe40000000f00 */
[----:B------:R-:W-:Y:S01]  /*0180*/  MOV R16, R15 ;  /* 0x0000000f00107202 */ /* 0x000fe20000000f00 */
[----:B------:R-:W-:Y:S01]  /*0190*/  UIADD3 UR7, UPT, UPT, -UR4, URZ, URZ ;  /* 0x000000ff04077290 */ /* 0x000fe2000fffe1ff */
[----:B0-----:R-:W-:-:S03]  /*01a0*/  IMAD.WIDE.U32 R2, R14, 0x4, R2 ;  /* 0x000000040e027825 */ /* 0x001fc600078e0002 */
[----:B------:R-:W-:-:S04]  /*01b0*/  IADD3 R4, P0, PT, R2, 0x10, RZ ;  /* 0x0000001002047810 */ /* 0x000fc80007f1e0ff */
[----:B------:R-:W-:-:S09]  /*01c0*/  IADD3.X R3, PT, PT, RZ, R3, RZ, P0, !PT ;  /* 0x00000003ff037210 */ /* 0x000fd200007fe4ff */
.L_x_7:
[----:B------:R-:W0:Y:S01]  /*01d0*/  LDC.64 R10, c[0x0][0x3a8] ;  /* 0x0000ea00ff0a7b82 */ /* 0x000e220000000a00 */
[----:B------:R-:W-:-:S05]  /*01e0*/  MOV R2, R4 ;  /* 0x0000000400027202 */ /* 0x000fca0000000f00 */
[----:B------:R-:W2:Y:S02]  /*01f0*/  LDG.E R18, desc[UR8][R2.64+-0x10] ;  /* 0xfffff00802127981 */ /* 0x000ea4000c1e1900 */
[----:B------:R-:W1:Y:S02]  /*0200*/  LDC R19, c[0x0][0x398] ;  /* 0x0000e600ff137b82 */ /* 0x000e640000000800 */
[----:B------:R-:W3:Y:S04]  /*0210*/  LDG.E R22, desc[UR8][R2.64+-0xc] ;  /* 0xfffff40802167981 */ /* 0x000ee8000c1e1900 */
[----:B------:R-:W4:Y:S04]  /*0220*/  LDG.E R23, desc[UR8][R2.64+-0x8] ;  /* 0xfffff80802177981 */ /* 0x000f28000c1e1900 */
[----:B------:R-:W5:Y:S04]  /*0230*/  LDG.E R25, desc[UR8][R2.64+-0x4] ;  /* 0xfffffc0802197981 */ /* 0x000f68000c1e1900 */
[----:B------:R-:W5:Y:S01]  /*0240*/  LDG.E R26, desc[UR8][R2.64] ;  /* 0x00000008021a7981 */ /* 0x000f62000c1e1900 */
[----:B0-----:R-:W-:-:S05]  /*0250*/  IMAD.WIDE R10, R16, 0x4, R10 ;  /* 0x00000004100a7825 */ /* 0x001fca00078e020a */
[----:B------:R0:W2:Y:S01]  /*0260*/  LDG.E R20, desc[UR8][R10.64] ;  /* 0x000000080a147981 */ /* 0x0000a2000c1e1900 */
[----:B-1----:R-:W-:-:S05]  /*0270*/  IMAD.WIDE R28, R19, 0x4, R10 ;  /* 0x00000004131c7825 */ /* 0x002fca00078e020a */
[----:B------:R-:W3:Y:S01]  /*0280*/  LDG.E R21, desc[UR8][R28.64] ;  /* 0x000000081c157981 */ /* 0x000ee2000c1e1900 */
[----:B------:R-:W-:-:S05]  /*0290*/  IMAD.WIDE R12, R19, 0x4, R28 ;  /* 0x00000004130c7825 */ /* 0x000fca00078e021c */
[----:B------:R1:W4:Y:S01]  /*02a0*/  LDG.E R24, desc[UR8][R12.64] ;  /* 0x000000080c187981 */ /* 0x000322000c1e1900 */
[----:B------:R-:W-:-:S03]  /*02b0*/  IMAD.WIDE R8, R19, 0x4, R12 ;  /* 0x0000000413087825 */ /* 0x000fc600078e020c */
[----:B------:R-:W5:Y:S01]  /*02c0*/  LDG.E R28, desc[UR8][R2.64+0x4] ;  /* 0x00000408021c7981 */ /* 0x000f62000c1e1900 */
[----:B------:R-:W-:-:S03]  /*02d0*/  IMAD.WIDE R4, R19, 0x4, R8 ;  /* 0x0000000413047825 */ /* 0x000fc600078e0208 */
[----:B------:R-:W5:Y:S04]  /*02e0*/  LDG.E R29, desc[UR8][R2.64+0x8] ;  /* 0x00000808021d7981 */ /* 0x000f68000c1e1900 */
[----:B------:R-:W5:Y:S01]  /*02f0*/  LDG.E R8, desc[UR8][R8.64] ;  /* 0x0000000808087981 */ /* 0x000f62000c1e1900 */
[----:B------:R-:W-:-:S03]  /*0300*/  IMAD.WIDE R6, R19, 0x4, R4 ;  /* 0x0000000413067825 */ /* 0x000fc600078e0204 */
[----:B------:R1:W5:Y:S01]  /*0310*/  LDG.E R5, desc[UR8][R4.64] ;  /* 0x0000000804057981 */ /* 0x000362000c1e1900 */
[----:B0-----:R-:W-:-:S03]  /*0320*/  IMAD.WIDE R10, R19, 0x4, R6 ;  /* 0x00000004130a7825 */ /* 0x001fc600078e0206 */
[----:B------:R-:W5:Y:S01]  /*0330*/  LDG.E R7, desc[UR8][R6.64] ;  /* 0x0000000806077981 */ /* 0x000f62000c1e1900 */
[----:B-1----:R-:W-:-:S03]  /*0340*/  IMAD.WIDE R12, R19, 0x4, R10 ;  /* 0x00000004130c7825 */ /* 0x002fc600078e020a */
[----:B------:R-:W5:Y:S04]  /*0350*/  LDG.E R27, desc[UR8][R10.64] ;  /* 0x000000080a1b7981 */ /* 0x000f68000c1e1900 */
[----:B------:R0:W5:Y:S04]  /*0360*/  LDG.E R9, desc[UR8][R2.64+0xc] ;  /* 0x00000c0802097981 */ /* 0x000168000c1e1900 */
[----:B------:R-:W5:Y:S01]  /*0370*/  LDG.E R12, desc[UR8][R12.64] ;  /* 0x000000080c0c7981 */ /* 0x000f62000c1e1900 */
[----:B------:R-:W-:-:S04]  /*0380*/  UIADD3 UR7, UPT, UPT, UR7, 0x8, URZ ;  /* 0x0000000807077890 */ /* 0x000fc8000fffe0ff */
[----:B------:R-:W-:Y:S01]  /*0390*/  UISETP.NE.AND UP1, UPT, UR7, URZ, UPT ;  /* 0x000000ff0700728c */ /* 0x000fe2000bf25270 */
[----:B------:R-:W-:Y:S02]  /*03a0*/  IADD3 R4, P0, PT, R2, 0x20, RZ ;  /* 0x0000002002047810 */ /* 0x000fe40007f1e0ff */
[----:B------:R-:W-:Y:S02]  /*03b0*/  LEA R16, R19, R16, 0x3 ;  /* 0x0000001013107211 */ /* 0x000fe400078e18ff */
[----:B0-----:R-:W-:Y:S01]  /*03c0*/  IADD3.X R3, PT, PT, RZ, R3, RZ, P0, !PT ;  /* 0x00000003ff037210 */ /* 0x001fe200007fe4ff */
[----:B--2---:R-:W-:-:S04]  /*03d0*/  FFMA R17, R18, R20, R17 ;  /* 0x0000001412117223 */ /* 0x004fc80000000011 */
[----:B---3--:R-:W-:-:S04]  /*03e0*/  FFMA R22, R22, R21, R17 ;  /* 0x0000001516167223 */ /* 0x008fc80000000011 */
[----:B----4-:R-:W-:-:S04]  /*03f0*/  FFMA R22, R23, R24, R22 ;  /* 0x0000001817167223 */ /* 0x010fc80000000016 */
[----:B-----5:R-:W-:-:S04]  /*0400*/  FFMA R25, R25, R8, R22 ;  /* 0x0000000819197223 */ /* 0x020fc80000000016 */
[----:B------:R-:W-:-:S04]  /*0410*/  FFMA R5, R26, R5, R25 ;  /* 0x000000051a057223 */ /* 0x000fc80000000019 */
[----:B------:R-:W-:-:S04]  /*0420*/  FFMA R28, R28, R7, R5 ;  /* 0x000000071c1c7223 */ /* 0x000fc80000000005 */
[----:B------:R-:W-:-:S04]  /*0430*/  FFMA R28, R29, R27, R28 ;  /* 0x0000001b1d1c7223 */ /* 0x000fc8000000001c */
[----:B------:R-:W-:Y:S01]  /*0440*/  FFMA R17, R9, R12, R28 ;  /* 0x0000000c09117223 */ /* 0x000fe2000000001c */
[----:B------:R-:W-:Y:S06]  /*0450*/  BRA.U UP1, `(.L_x_7) ;  /* 0xfffffffd015c7547 */ /* 0x000fec000b83ffff */
.L_x_6:
[----:B------:R-:W-:Y:S05]  /*0460*/  BRA.U !UP0, `(.L_x_5) ;  /* 0x0000000508107547 */ /* 0x000fea000b800000 */
[----:B------:R-:W-:Y:S02]  /*0470*/  UISETP.GE.U32.AND UP0, UPT, UR6, 0x4, UPT ;  /* 0x000000040600788c */ /* 0x000fe4000bf06070 */
[----:B------:R-:W-:-:S04]  /*0480*/  ULOP3.LUT UR7, UR5, 0x3, URZ, 0xc0, !UPT ;  /* 0x0000000305077892 */ /* 0x000fc8000f8ec0ff */
[----:B------:R-:W-:-:S03]  /*0490*/  UISETP.NE.AND UP1, UPT, UR7, URZ, UPT ;  /* 0x000000ff0700728c */ /* 0x000fc6000bf25270 */
[----:B------:R-:W-:Y:S08]  /*04a0*/  BRA.U !UP0, `(.L_x_8) ;  /* 0x0000000108707547 */ /* 0x000ff0000b800000 */
[----:B------:R-:W0:Y:S01]  /*04b0*/  LDC R13, c[0x0][0x398] ;  /* 0x0000e600ff0d7b82 */ /* 0x000e220000000800 */
[----:B------:R-:W1:Y:S01]  /*04c0*/  LDCU.64 UR10, c[0x0][0x390] ;  /* 0x00007200ff0a77ac */ /* 0x000e620008000a00 */
[C---:B------:R-:W-:Y:S02]  /*04d0*/  IADD3 R3, PT, PT, R14.reuse, UR4, RZ ;  /* 0x000000040e037c10 */ /* 0x040fe4000fffe0ff */
[----:B------:R-:W-:-:S04]  /*04e0*/  IADD3 R10, P0, PT, R14, UR4, RZ ;  /* 0x000000040e0a7c10 */ /* 0x000fc8000ff1e0ff */
[----:B------:R-:W2:Y:S08]  /*04f0*/  LDC.64 R6, c[0x0][0x3a8] ;  /* 0x0000ea00ff067b82 */ /* 0x000eb00000000a00 */
[----:B------:R-:W3:Y:S01]  /*0500*/  LDC.64 R4, c[0x0][0x390] ;  /* 0x0000e400ff047b82 */ /* 0x000ee20000000a00 */
[----:B0-----:R-:W-:-:S04]  /*0510*/  IMAD R9, R13, UR4, R15 ;  /* 0x000000040d097c24 */ /* 0x001fc8000f8e020f */
[----:B--2---:R-:W-:-:S04]  /*0520*/  IMAD.WIDE R6, R9, 0x4, R6 ;  /* 0x0000000409067825 */ /* 0x004fc800078e0206 */
[----:B------:R-:W-:Y:S02]  /*0530*/  IMAD.WIDE R8, R13, 0x4, R6 ;  /* 0x000000040d087825 */ /* 0x000fe400078e0206 */
[----:B------:R-:W2:Y:S02]  /*0540*/  LDG.E R6, desc[UR8][R6.64] ;  /* 0x0000000806067981 */ /* 0x000ea4000c1e1900 */
[----:B---3--:R-:W-:Y:S01]  /*0550*/  IMAD.WIDE.U32 R4, R3, 0x4, R4 ;  /* 0x0000000403047825 */ /* 0x008fe200078e0004 */
[----:B------:R-:W-:Y:S02]  /*0560*/  IADD3.X R3, PT, PT, RZ, RZ, RZ, P0, !PT ;  /* 0x000000ffff037210 */ /* 0x000fe400007fe4ff */
[----:B-1----:R-:W-:-:S03]  /*0570*/  LEA R2, P0, R10, UR10, 0x2 ;  /* 0x0000000a0a027c11 */ /* 0x002fc6000f8010ff */
[----:B------:R-:W2:Y:S01]  /*0580*/  LDG.E R4, desc[UR8][R4.64] ;  /* 0x0000000804047981 */ /* 0x000ea2000c1e1900 */
[----:B------:R-:W-:Y:S01]  /*0590*/  LEA.HI.X R3, R10, UR11, R3, 0x2, P0 ;  /* 0x0000000b0a037c11 */ /* 0x000fe200080f1403 */
[C---:B------:R-:W-:Y:S02]  /*05a0*/  IMAD.WIDE R10, R13.reuse, 0x4, R8 ;  /* 0x000000040d0a7825 */ /* 0x040fe400078e0208 */
[----:B------:R-:W3:Y:S04]  /*05b0*/  LDG.E R8, desc[UR8][R8.64] ;  /* 0x0000000808087981 */ /* 0x000ee8000c1e1900 */
[----:B------:R-:W3:Y:S01]  /*05c0*/  LDG.E R16, desc[UR8][R2.64+0x4] ;  /* 0x0000040802107981 */ /* 0x000ee2000c1e1900 */
[----:B------:R-:W-:-:S03]  /*05d0*/  IMAD.WIDE R12, R13, 0x4, R10 ;  /* 0x000000040d0c7825 */ /* 0x000fc600078e020a */
[----:B------:R-:W4:Y:S04]  /*05e0*/  LDG.E R18, desc[UR8][R10.64] ;  /* 0x000000080a127981 */ /* 0x000f28000c1e1900 */
[----:B------:R-:W4:Y:S04]  /*05f0*/  LDG.E R19, desc[UR8][R2.64+0x8] ;  /* 0x0000080802137981 */ /* 0x000f28000c1e1900 */
[----:B------:R-:W5:Y:S04]  /*0600*/  LDG.E R21, desc[UR8][R2.64+0xc] ;  /* 0x00000c0802157981 */ /* 0x000f68000c1e1900 */
[----:B------:R-:W5:Y:S01]  /*0610*/  LDG.E R12, desc[UR8][R12.64] ;  /* 0x000000080c0c7981 */ /* 0x000f62000c1e1900 */
[----:B------:R-:W-:Y:S01]  /*0620*/  UIADD3 UR4, UPT, UPT, UR4, 0x4, URZ ;  /* 0x0000000404047890 */ /* 0x000fe2000fffe0ff */
[----:B--2---:R-:W-:-:S04]  /*0630*/  FFMA R17, R4, R6, R17 ;  /* 0x0000000604117223 */ /* 0x004fc80000000011 */
[----:B---3--:R-:W-:-:S04]  /*0640*/  FFMA R16, R16, R8, R17 ;  /* 0x0000000810107223 */ /* 0x008fc80000000011 */
[----:B----4-:R-:W-:-:S04]  /*0650*/  FFMA R16, R19, R18, R16 ;  /* 0x0000001213107223 */ /* 0x010fc80000000010 */
[----:B-----5:R-:W-:-:S07]  /*0660*/  FFMA R17, R21, R12, R16 ;  /* 0x0000000c15117223 */ /* 0x020fce0000000010 */
.L_x_8:
[----:B------:R-:W-:Y:S05]  /*0670*/  BRA.U !UP1, `(.L_x_5) ;  /* 0x00000001098c7547 */ /* 0x000fea000b800000 */
[----:B------:R-:W-:Y:S02]  /*0680*/  UISETP.NE.AND UP0, UPT, UR7, 0x1, UPT ;  /* 0x000000010700788c */ /* 0x000fe4000bf05270 */
[----:B------:R-:W-:-:S04]  /*0690*/  ULOP3.LUT UR5, UR5, 0x1, URZ, 0xc0, !UPT ;  /* 0x0000000105057892 */ /* 0x000fc8000f8ec0ff */
[----:B------:R-:W-:-:S03]  /*06a0*/  UISETP.NE.U32.AND UP1, UPT, UR5, 0x1, UPT ;  /* 0x000000010500788c */ /* 0x000fc6000bf25070 */
        /* <DEDUP_REMOVED lines=9> */
[----:B---3--:R-:W-:Y:S01]  /*0740*/  IMAD.WIDE.U32 R2, R7, 0x4, R2 ;  /* 0x0000000407027825 */ /* 0x008fe200078e0002 */
[----:B------:R-:W-:Y:S02]  /*0750*/  IADD3.X R7, PT, PT, RZ, RZ, RZ, P0, !PT ;  /* 0x000000ffff077210 */ /* 0x000fe400007fe4ff */
[----:B-1----:R-:W-:Y:S01]  /*0760*/  LEA R6, P0, R10, UR6, 0x2 ;  /* 0x000000060a067c11 */ /* 0x002fe2000f8010ff */
[----:B------:R-:W-:Y:S02]  /*0770*/  IMAD.WIDE R8, R8, 0x4, R4 ;  /* 0x0000000408087825 */ /* 0x000fe400078e0204 */
[----:B------:R-:W2:Y:S01]  /*0780*/  LDG.E R2, desc[UR8][R2.64] ;  /* 0x0000000802027981 */ /* 0x000ea2000c1e1900 */
[----:B------:R-:W-:-:S03]  /*0790*/  LEA.HI.X R7, R10, UR7, R7, 0x2, P0 ;  /* 0x000000070a077c11 */ /* 0x000fc600080f1407 */
[----:B------:R-:W2:Y:S04]  /*07a0*/  LDG.E R4, desc[UR8][R4.64] ;  /* 0x0000000804047981 */ /* 0x000ea8000c1e1900 */
[----:B------:R-:W3:Y:S04]  /*07b0*/  LDG.E R6, desc[UR8][R6.64+0x4] ;  /* 0x0000040806067981 */ /* 0x000ee8000c1e1900 */
[----:B------:R-:W3:Y:S01]  /*07c0*/  LDG.E R8, desc[UR8][R8.64] ;  /* 0x0000000808087981 */ /* 0x000ee2000c1e1900 */
[----:B------:R-:W-:Y:S01]  /*07d0*/  UIADD3 UR4, UPT, UPT, UR4, 0x2, URZ ;  /* 0x0000000204047890 */ /* 0x000fe2000fffe0ff */
[----:B--2---:R-:W-:-:S04]  /*07e0*/  FFMA R17, R2, R4, R17 ;  /* 0x0000000402117223 */ /* 0x004fc80000000011 */
[----:B---3--:R-:W-:-:S07]  /*07f0*/  FFMA R17, R6, R8, R17 ;  /* 0x0000000806117223 */ /* 0x008fce0000000011 */
.L_x_9:
[----:B------:R-:W-:Y:S05]  /*0800*/  BRA.U UP1, `(.L_x_5) ;  /* 0x0000000101287547 */ /* 0x000fea000b800000 */
[----:B------:R-:W0:Y:S01]  /*0810*/  LDC R6, c[0x0][0x398] ;  /* 0x0000e600ff067b82 */ /* 0x000e220000000800 */
[----:B------:R-:W-:-:S07]  /*0820*/  IADD3 R7, PT, PT, R14, UR4, RZ ;  /* 0x000000040e077c10 */ /* 0x000fce000fffe0ff */
[----:B------:R-:W1:Y:S08]  /*0830*/  LDC.64 R2, c[0x0][0x390] ;  /* 0x0000e400ff027b82 */ /* 0x000e700000000a00 */
[----:B------:R-:W2:Y:S01]  /*0840*/  LDC.64 R4, c[0x0][0x3a8] ;  /* 0x0000ea00ff047b82 */ /* 0x000ea20000000a00 */
[----:B0-----:R-:W-:Y:S02]  /*0850*/  IMAD R9, R6, UR4, R15 ;  /* 0x0000000406097c24 */ /* 0x001fe4000f8e020f */
[----:B-1----:R-:W-:-:S06]  /*0860*/  IMAD.WIDE.U32 R2, R7, 0x4, R2 ;  /* 0x0000000407027825 */ /* 0x002fcc00078e0002 */
[----:B------:R-:W3:Y:S01]  /*0870*/  LDG.E R2, desc[UR8][R2.64] ;  /* 0x0000000802027981 */ /* 0x000ee2000c1e1900 */
[----:B--2---:R-:W-:-:S06]  /*0880*/  IMAD.WIDE R4, R9, 0x4, R4 ;  /* 0x0000000409047825 */ /* 0x004fcc00078e0204 */
[----:B------:R-:W3:Y:S02]  /*0890*/  LDG.E R4, desc[UR8][R4.64] ;  /* 0x0000000804047981 */ /* 0x000ee4000c1e1900 */
[----:B---3--:R-:W-:-:S07]  /*08a0*/  FFMA R17, R2, R4, R17 ;  /* 0x0000000402117223 */ /* 0x008fce0000000011 */
.L_x_5:
[----:B------:R-:W0:Y:S01]  /*08b0*/  LDC.64 R2, c[0x0][0x3c0] ;  /* 0x0000f000ff027b82 */ /* 0x000e220000000a00 */
[----:B------:R-:W1:Y:S02]  /*08c0*/  LDCU UR4, c[0x0][0x3b0] ;  /* 0x00007600ff0477ac */ /* 0x000e640008000800 */
[----:B-1----:R-:W-:-:S04]  /*08d0*/  IMAD R15, R0, UR4, R15 ;  /* 0x00000004000f7c24 */ /* 0x002fc8000f8e020f */
[----:B0-----:R-:W-:-:S05]  /*08e0*/  IMAD.WIDE R2, R15, 0x4, R2 ;  /* 0x000000040f027825 */ /* 0x001fca00078e0202 */
[----:B------:R-:W-:Y:S01]  /*08f0*/  STG.E desc[UR8][R2.64], R17 ;  /* 0x0000001102007986 */ /* 0x000fe2000c101908 */
[----:B------:R-:W-:Y:S05]  /*0900*/  EXIT ;  /* 0x000000000000794d */ /* 0x000fea0003800000 */
.L_x_10:
        /* <DEDUP_REMOVED lines=15> */
.L_x_12:


//--------------------- .nv.shared._Z15MulKernelShared6MatrixS_S_ --------------------------
	.section	.nv.shared._Z15MulKernelShared6MatrixS_S_,"aw",@nobits
	.sectionflags	@""
	.align	4
.nv.shared._Z15MulKernelShared6MatrixS_S_:
	.zero		3072


//--------------------- .nv.shared.reserved.0     --------------------------
	.section	.nv.shared.reserved.0,"aw",@nobits
	.weak		__nv_reservedSMEM_offset_0_alias
	.size		__nv_reservedSMEM_offset_0_alias, 0, 64
	.other		__nv_reservedSMEM_offset_0_alias,@"STO_CUDA_RESERVED_SHARED STV_DEFAULT"
__nv_reservedSMEM_offset_0_alias:
	.zero		0
	.zero		64


//--------------------- .nv.constant0._Z15MulKernelShared6MatrixS_S_ --------------------------
	.section	.nv.constant0._Z15MulKernelShared6MatrixS_S_,"a",@progbits
	.sectionflags	@""
	.align	4
.nv.constant0._Z15MulKernelShared6MatrixS_S_:
	.zero		968


//--------------------- .nv.constant0._Z9MulKernel6MatrixS_S_ --------------------------
	.section	.nv.constant0._Z9MulKernel6MatrixS_S_,"a",@progbits
	.sectionflags	@""
	.align	4
.nv.constant0._Z9MulKernel6MatrixS_S_:
	.zero		968


//--------------------- SYMBOLS --------------------------

	.type		.nv.reservedSmem.offset0,@object
	.size		.nv.reservedSmem.offset0,0x4
	.type		.nv.reservedSmem.cap,@object
	.size		.nv.reservedSmem.cap,0x4
